def attn_fwd(
    Q,
    K,
    V,
    Out,
    Lse,
    sm_scale,
    stride_qz,
    stride_qh,
    stride_qm,
    stride_qk,
    stride_kz,
    stride_kh,
    stride_kn,
    stride_kk,
    stride_vz,
    stride_vh,
    stride_vn,
    stride_vk,
    stride_oz,
    stride_oh,
    stride_om,
    stride_ok,
    seqlen_q,
    seqlen_k,
    BLOCK_M: tl.constexpr,
    BLOCK_N: tl.constexpr,
    HEAD_DIM: tl.constexpr,
    CAUSAL: tl.constexpr,
):
    start_m = tl.program_id(0)
    off_hz = tl.program_id(1)
    q_off = off_hz * stride_qh
    k_off = off_hz * stride_kh
    v_off = off_hz * stride_vh
    offs_m = start_m * BLOCK_M + tl.arange(0, BLOCK_M)
    offs_d = tl.arange(0, HEAD_DIM)
    offs_n = tl.arange(0, BLOCK_N)
    q_ptrs = Q + q_off + offs_m[:, None] * stride_qm + offs_d[None, :] * stride_qk
    k_ptrs = K + k_off + offs_d[:, None] * stride_kk + offs_n[None, :] * stride_kn
    v_ptrs = V + v_off + offs_n[:, None] * stride_vn + offs_d[None, :] * stride_vk
    m_i = tl.full([BLOCK_M], float("-inf"), dtype=tl.float32)
    l_i = tl.zeros([BLOCK_M], dtype=tl.float32) + 1.0
    acc = tl.zeros([BLOCK_M, HEAD_DIM], dtype=tl.float32)
    q = tl.load(q_ptrs)
    acc, l_i, m_i = _attn_fwd_inner(
        acc,
        l_i,
        m_i,
        q,
        k_ptrs,
        v_ptrs,
        sm_scale,
        stride_kn,
        stride_vn,
        start_m,
        seqlen_k,
        BLOCK_M,
        BLOCK_N,
        HEAD_DIM,
        CAUSAL,
    )
    acc = acc / l_i[:, None]
    lse = m_i + tl.math.log2(l_i) / 1.4426950408889634
    o_ptrs = (
        Out
        + off_hz * stride_oh
        + offs_m[:, None] * stride_om
        + offs_d[None, :] * stride_ok
    )
    tl.store(o_ptrs, acc.to(Out.dtype.element_ty))
    tl.store(Lse + off_hz * seqlen_q + offs_m, lse)

# config = {"BLOCK_M": 32, "BLOCK_N": 16, "HEAD_DIM": 512, "arch": "sm_80", "causal": true, "dtype": "bf16", "num_stages": 3, "num_warps": 8}
# arch = sm_80


// ===== COMPILED SASS (sm_80) =====

	.target	sm_80

	.elftype	@"ET_EXEC"


//--------------------- .note.nv.tkinfo           --------------------------
	.section	.note.nv.tkinfo,"",@"SHT_NOTE"
	.sectionflags	@"SHF_NOTE_NV_TKINFO"
	.tkinfo
        /*0018*/ 	.word	0x00000002
        /*0030*/ 	.string	""
        /*0030*/ 	.string	"ptxas"
        /*0030*/ 	.string	"Cuda compilation tools, release 13.0, V13.0.88"
        /*0030*/ 	.string	"Build cuda_13.0.r13.0/compiler.36424714_0"
        /*0030*/ 	.string	"-v  -suppress-debug-info  -lineinfo  -arch sm_80 "



//--------------------- .note.nv.cuinfo           --------------------------
	.section	.note.nv.cuinfo,"",@"SHT_NOTE"
	.sectionflags	@"SHF_NOTE_NV_CUINFO"
        /*0018*/ 	.short	0x0002
        /*001a*/ 	.short	0x0050
        /*001c*/ 	.short	0x0082
	.zero		2


//--------------------- .nv.info                  --------------------------
	.section	.nv.info,"",@"SHT_CUDA_INFO"
	.align	4


	//----- nvinfo : EIATTR_REGCOUNT
	.align		4
        /*0000*/ 	.byte	0x04, 0x2f
        /*0002*/ 	.short	(.L_2 - .L_1)
	.align		4
.L_1:
        /*0004*/ 	.word	index@(attn_fwd)
        /*0008*/ 	.word	0x000000ff


	//----- nvinfo : EIATTR_FRAME_SIZE
	.align		4
.L_2:
        /*000c*/ 	.byte	0x04, 0x11
        /*000e*/ 	.short	(.L_4 - .L_3)
	.align		4
.L_3:
        /*0010*/ 	.word	index@(attn_fwd)
        /*0014*/ 	.word	0x00000058


	//----- nvinfo : EIATTR_MIN_STACK_SIZE
	.align		4
.L_4:
        /*0018*/ 	.byte	0x04, 0x12
        /*001a*/ 	.short	(.L_6 - .L_5)
	.align		4
.L_5:
        /*001c*/ 	.word	index@(attn_fwd)
        /*0020*/ 	.word	0x00000058
.L_6:


//--------------------- .nv.info.attn_fwd         --------------------------
	.section	.nv.info.attn_fwd,"",@"SHT_CUDA_INFO"
	.sectionflags	@""
	.align	4


	//----- nvinfo : EIATTR_CUDA_API_VERSION
	.align		4
        /*0000*/ 	.byte	0x04, 0x37
        /*0002*/ 	.short	(.L_8 - .L_7)
.L_7:
        /*0004*/ 	.word	0x00000082


	//----- nvinfo : EIATTR_SW2861232_WAR
	.align		4
.L_8:
        /*0008*/ 	.byte	0x01, 0x35
	.zero		2


	//----- nvinfo : EIATTR_PARAM_CBANK
	.align		4
        /*000c*/ 	.byte	0x04, 0x0a
        /*000e*/ 	.short	(.L_10 - .L_9)
	.align		4
.L_9:
        /*0010*/ 	.word	index@(.nv.constant0.attn_fwd)
        /*0014*/ 	.short	0x0160
        /*0016*/ 	.short	0x0088


	//----- nvinfo : EIATTR_CBANK_PARAM_SIZE
	.align		4
.L_10:
        /*0018*/ 	.byte	0x03, 0x19
        /*001a*/ 	.short	0x0088


	//----- nvinfo : EIATTR_KPARAM_INFO
	.align		4
        /*001c*/ 	.byte	0x04, 0x17
        /*001e*/ 	.short	(.L_12 - .L_11)
.L_11:
        /*0020*/ 	.word	0x00000000
        /*0024*/ 	.short	0x0019
        /*0026*/ 	.short	0x0080
        /*0028*/ 	.byte	0x00, 0xf4, 0x21, 0x00


	//----- nvinfo : EIATTR_KPARAM_INFO
	.align		4
.L_12:
        /*002c*/ 	.byte	0x04, 0x17
        /*002e*/ 	.short	(.L_14 - .L_13)
.L_13:
        /*0030*/ 	.word	0x00000000
        /*0034*/ 	.short	0x0018
        /*0036*/ 	.short	0x0078
        /*0038*/ 	.byte	0x00, 0xf4, 0x21, 0x00


	//----- nvinfo : EIATTR_KPARAM_INFO
	.align		4
.L_14:
        /*003c*/ 	.byte	0x04, 0x17
        /*003e*/ 	.short	(.L_16 - .L_15)
.L_15:
        /*0040*/ 	.word	0x00000000
        /*0044*/ 	.short	0x0017
        /*0046*/ 	.short	0x0070
        /*0048*/ 	.byte	0x00, 0xf0, 0x11, 0x00


	//----- nvinfo : EIATTR_KPARAM_INFO
	.align		4
.L_16:
        /*004c*/ 	.byte	0x04, 0x17
        /*004e*/ 	.short	(.L_18 - .L_17)
.L_17:
        /*0050*/ 	.word	0x00000000
        /*0054*/ 	.short	0x0016
        /*0056*/ 	.short	0x006c
        /*0058*/ 	.byte	0x00, 0xf0, 0x11, 0x00


	//----- nvinfo : EIATTR_KPARAM_INFO
	.align		4
.L_18:
        /*005c*/ 	.byte	0x04, 0x17
        /*005e*/ 	.short	(.L_20 - .L_19)
.L_19:
        /*0060*/ 	.word	0x00000000
        /*0064*/ 	.short	0x0015
        /*0066*/ 	.short	0x0068
        /*0068*/ 	.byte	0x00, 0xf0, 0x11, 0x00


	//----- nvinfo : EIATTR_KPARAM_INFO
	.align		4
.L_20:
        /*006c*/ 	.byte	0x04, 0x17
        /*006e*/ 	.short	(.L_22 - .L_21)
.L_21:
        /*0070*/ 	.word	0x00000000
        /*0074*/ 	.short	0x0014
        /*0076*/ 	.short	0x0064
        /*0078*/ 	.byte	0x00, 0xf0, 0x11, 0x00


	//----- nvinfo : EIATTR_KPARAM_INFO
	.align		4
.L_22:
        /*007c*/ 	.byte	0x04, 0x17
        /*007e*/ 	.short	(.L_24 - .L_23)
.L_23:
        /*0080*/ 	.word	0x00000000
        /*0084*/ 	.short	0x0013
        /*0086*/ 	.short	0x0060
        /*0088*/ 	.byte	0x00, 0xf0, 0x11, 0x00


	//----- nvinfo : EIATTR_KPARAM_INFO
	.align		4
.L_24:
        /*008c*/ 	.byte	0x04, 0x17
        /*008e*/ 	.short	(.L_26 - .L_25)
.L_25:
        /*0090*/ 	.word	0x00000000
        /*0094*/ 	.short	0x0012
        /*0096*/ 	.short	0x005c
        /*0098*/ 	.byte	0x00, 0xf0, 0x11, 0x00


	//----- nvinfo : EIATTR_KPARAM_INFO
	.align		4
.L_26:
        /*009c*/ 	.byte	0x04, 0x17
        /*009e*/ 	.short	(.L_28 - .L_27)
.L_27:
        /*00a0*/ 	.word	0x00000000
        /*00a4*/ 	.short	0x0011
        /*00a6*/ 	.short	0x0058
        /*00a8*/ 	.byte	0x00, 0xf0, 0x11, 0x00


	//----- nvinfo : EIATTR_KPARAM_INFO
	.align		4
.L_28:
        /*00ac*/ 	.byte	0x04, 0x17
        /*00ae*/ 	.short	(.L_30 - .L_29)
.L_29:
        /*00b0*/ 	.word	0x00000000
        /*00b4*/ 	.short	0x0010
        /*00b6*/ 	.short	0x0054
        /*00b8*/ 	.byte	0x00, 0xf0, 0x11, 0x00


	//----- nvinfo : EIATTR_KPARAM_INFO
	.align		4
.L_30:
        /*00bc*/ 	.byte	0x04, 0x17
        /*00be*/ 	.short	(.L_32 - .L_31)
.L_31:
        /*00c0*/ 	.word	0x00000000
        /*00c4*/ 	.short	0x000f
        /*00c6*/ 	.short	0x0050
        /*00c8*/ 	.byte	0x00, 0xf0, 0x11, 0x00


	//----- nvinfo : EIATTR_KPARAM_INFO
	.align		4
.L_32:
        /*00cc*/ 	.byte	0x04, 0x17
        /*00ce*/ 	.short	(.L_34 - .L_33)
.L_33:
        /*00d0*/ 	.word	0x00000000
        /*00d4*/ 	.short	0x000e
        /*00d6*/ 	.short	0x004c
        /*00d8*/ 	.byte	0x00, 0xf0, 0x11, 0x00


	//----- nvinfo : EIATTR_KPARAM_INFO
	.align		4
.L_34:
        /*00dc*/ 	.byte	0x04, 0x17
        /*00de*/ 	.short	(.L_36 - .L_35)
.L_35:
        /*00e0*/ 	.word	0x00000000
        /*00e4*/ 	.short	0x000d
        /*00e6*/ 	.short	0x0048
        /*00e8*/ 	.byte	0x00, 0xf0, 0x11, 0x00


	//----- nvinfo : EIATTR_KPARAM_INFO
	.align		4
.L_36:
        /*00ec*/ 	.byte	0x04, 0x17
        /*00ee*/ 	.short	(.L_38 - .L_37)
.L_37:
        /*00f0*/ 	.word	0x00000000
        /*00f4*/ 	.short	0x000c
        /*00f6*/ 	.short	0x0044
        /*00f8*/ 	.byte	0x00, 0xf0, 0x11, 0x00


	//----- nvinfo : EIATTR_KPARAM_INFO
	.align		4
.L_38:
        /*00fc*/ 	.byte	0x04, 0x17
        /*00fe*/ 	.short	(.L_40 - .L_39)
.L_39:
        /*0100*/ 	.word	0x00000000
        /*0104*/ 	.short	0x000b
        /*0106*/ 	.short	0x0040
        /*0108*/ 	.byte	0x00, 0xf0, 0x11, 0x00


	//----- nvinfo : EIATTR_KPARAM_INFO
	.align		4
.L_40:
        /*010c*/ 	.byte	0x04, 0x17
        /*010e*/ 	.short	(.L_42 - .L_41)
.L_41:
        /*0110*/ 	.word	0x00000000
        /*0114*/ 	.short	0x000a
        /*0116*/ 	.short	0x003c
        /*0118*/ 	.byte	0x00, 0xf0, 0x11, 0x00


	//----- nvinfo : EIATTR_KPARAM_INFO
	.align		4
.L_42:
        /*011c*/ 	.byte	0x04, 0x17
        /*011e*/ 	.short	(.L_44 - .L_43)
.L_43:
        /*0120*/ 	.word	0x00000000
        /*0124*/ 	.short	0x0009
        /*0126*/ 	.short	0x0038
        /*0128*/ 	.byte	0x00, 0xf0, 0x11, 0x00


	//----- nvinfo : EIATTR_KPARAM_INFO
	.align		4
.L_44:
        /*012c*/ 	.byte	0x04, 0x17
        /*012e*/ 	.short	(.L_46 - .L_45)
.L_45:
        /*0130*/ 	.word	0x00000000
        /*0134*/ 	.short	0x0008
        /*0136*/ 	.short	0x0034
        /*0138*/ 	.byte	0x00, 0xf0, 0x11, 0x00


	//----- nvinfo : EIATTR_KPARAM_INFO
	.align		4
.L_46:
        /*013c*/ 	.byte	0x04, 0x17
        /*013e*/ 	.short	(.L_48 - .L_47)
.L_47:
        /*0140*/ 	.word	0x00000000
        /*0144*/ 	.short	0x0007
        /*0146*/ 	.short	0x0030
        /*0148*/ 	.byte	0x00, 0xf0, 0x11, 0x00


	//----- nvinfo : EIATTR_KPARAM_INFO
	.align		4
.L_48:
        /*014c*/ 	.byte	0x04, 0x17
        /*014e*/ 	.short	(.L_50 - .L_49)
.L_49:
        /*0150*/ 	.word	0x00000000
        /*0154*/ 	.short	0x0006
        /*0156*/ 	.short	0x002c
        /*0158*/ 	.byte	0x00, 0xf0, 0x11, 0x00


	//----- nvinfo : EIATTR_KPARAM_INFO
	.align		4
.L_50:
        /*015c*/ 	.byte	0x04, 0x17
        /*015e*/ 	.short	(.L_52 - .L_51)
.L_51:
        /*0160*/ 	.word	0x00000000
        /*0164*/ 	.short	0x0005
        /*0166*/ 	.short	0x0028
        /*0168*/ 	.byte	0x00, 0xf0, 0x11, 0x00


	//----- nvinfo : EIATTR_KPARAM_INFO
	.align		4
.L_52:
        /*016c*/ 	.byte	0x04, 0x17
        /*016e*/ 	.short	(.L_54 - .L_53)
.L_53:
        /*0170*/ 	.word	0x00000000
        /*0174*/ 	.short	0x0004
        /*0176*/ 	.short	0x0020
        /*0178*/ 	.byte	0x00, 0xf4, 0x21, 0x00


	//----- nvinfo : EIATTR_KPARAM_INFO
	.align		4
.L_54:
        /*017c*/ 	.byte	0x04, 0x17
        /*017e*/ 	.short	(.L_56 - .L_55)
.L_55:
        /*0180*/ 	.word	0x00000000
        /*0184*/ 	.short	0x0003
        /*0186*/ 	.short	0x0018
        /*0188*/ 	.byte	0x00, 0xf4, 0x21, 0x00


	//----- nvinfo : EIATTR_KPARAM_INFO
	.align		4
.L_56:
        /*018c*/ 	.byte	0x04, 0x17
        /*018e*/ 	.short	(.L_58 - .L_57)
.L_57:
        /*0190*/ 	.word	0x00000000
        /*0194*/ 	.short	0x0002
        /*0196*/ 	.short	0x0010
        /*0198*/ 	.byte	0x00, 0xf4, 0x21, 0x00


	//----- nvinfo : EIATTR_KPARAM_INFO
	.align		4
.L_58:
        /*019c*/ 	.byte	0x04, 0x17
        /*019e*/ 	.short	(.L_60 - .L_59)
.L_59:
        /*01a0*/ 	.word	0x00000000
        /*01a4*/ 	.short	0x0001
        /*01a6*/ 	.short	0x0008
        /*01a8*/ 	.byte	0x00, 0xf4, 0x21, 0x00


	//----- nvinfo : EIATTR_KPARAM_INFO
	.align		4
.L_60:
        /*01ac*/ 	.byte	0x04, 0x17
        /*01ae*/ 	.short	(.L_62 - .L_61)
.L_61:
        /*01b0*/ 	.word	0x00000000
        /*01b4*/ 	.short	0x0000
        /*01b6*/ 	.short	0x0000
        /*01b8*/ 	.byte	0x00, 0xf4, 0x21, 0x00


	//----- nvinfo : EIATTR_MAXREG_COUNT
	.align		4
.L_62:
        /*01bc*/ 	.byte	0x03, 0x1b
        /*01be*/ 	.short	0x00ff


	//----- nvinfo : EIATTR_NUM_BARRIERS
	.align		4
        /*01c0*/ 	.byte	0x02, 0x4c
        /*01c2*/ 	.byte	0x01
	.zero		1


	//----- nvinfo : EIATTR_ANNOTATIONS
	.align		4
        /*01c4*/ 	.byte	0x04, 0x55
        /*01c6*/ 	.short	(.L_64 - .L_63)


	//   ....[0]....
.L_63:
        /*01c8*/ 	.word	0x00000001
        /*01cc*/ 	.byte	0x30, 0x1d, 0x00, 0x00, 0x01, 0x00, 0x00, 0x00, 0x70, 0x1d, 0x00, 0x00, 0x01, 0x00, 0x00, 0x00
        /* <DEDUP_REMOVED lines=9> */
        /*026c*/ 	.byte	0x40, 0x2b, 0x00, 0x00, 0x01, 0x00, 0x00, 0x00, 0x50, 0x2b, 0x00, 0x00


	//----- nvinfo : EIATTR_MERCURY_ISA_VERSION
	.align		4
.L_64:
        /*0278*/ 	.byte	0x03, 0x5f
        /*027a*/ 	.short	0x0000


	//----- nvinfo : EIATTR_COOP_GROUP_MASK_REGIDS
	.align		4
        /*027c*/ 	.byte	0x04, 0x29
        /*027e*/ 	.short	(.L_66 - .L_65)


	//   ....[0]....
.L_65:
        /*0280*/ 	.word	0xffffffff


	//   ....[1]....
        /*0284*/ 	.word	0xffffffff


	//   ....[2]....
        /*0288*/ 	.word	0xffffffff


	//   ....[3]....
        /*028c*/ 	.word	0xffffffff


	//   ....[4]....
        /*0290*/ 	.word	0xffffffff


	//   ....[5]....
        /*0294*/ 	.word	0xffffffff


	//   ....[6]....
        /*0298*/ 	.word	0xffffffff


	//   ....[7]....
        /*029c*/ 	.word	0xffffffff


	//   ....[8]....
        /*02a0*/ 	.word	0xffffffff


	//   ....[9]....
        /*02a4*/ 	.word	0xffffffff


	//   ....[10]....
        /*02a8*/ 	.word	0xffffffff


	//   ....[11]....
        /*02ac*/ 	.word	0xffffffff


	//   ....[12]....
        /*02b0*/ 	.word	0xffffffff


	//   ....[13]....
        /*02b4*/ 	.word	0xffffffff


	//   ....[14]....
        /*02b8*/ 	.word	0xffffffff


	//   ....[15]....
        /*02bc*/ 	.word	0xffffffff


	//   ....[16]....
        /*02c0*/ 	.word	0xffffffff


	//   ....[17]....
        /*02c4*/ 	.word	0xffffffff


	//----- nvinfo : EIATTR_COOP_GROUP_INSTR_OFFSETS
	.align		4
.L_66:
        /*02c8*/ 	.byte	0x04, 0x28
        /*02ca*/ 	.short	(.L_68 - .L_67)


	//   ....[0]....
.L_67:
        /*02cc*/ 	.word	0x00003f10


	//   ....[1]....
        /*02d0*/ 	.word	0x00003f20


	//   ....[2]....
        /*02d4*/ 	.word	0x00003f30


	//   ....[3]....
        /*02d8*/ 	.word	0x00003f40


	//   ....[4]....
        /*02dc*/ 	.word	0x00003f90


	//   ....[5]....
        /*02e0*/ 	.word	0x00003fa0


	//   ....[6]....
        /*02e4*/ 	.word	0x00003fb0


	//   ....[7]....
        /*02e8*/ 	.word	0x00003fc0


	//   ....[8]....
        /*02ec*/ 	.word	0x00004070


	//   ....[9]....
        /*02f0*/ 	.word	0x000042f0


	//   ....[10]....
        /*02f4*/ 	.word	0x00004300


	//   ....[11]....
        /*02f8*/ 	.word	0x00004320


	//   ....[12]....
        /*02fc*/ 	.word	0x00004330


	//   ....[13]....
        /*0300*/ 	.word	0x00004380


	//   ....[14]....
        /*0304*/ 	.word	0x00004390


	//   ....[15]....
        /*0308*/ 	.word	0x000043a0


	//   ....[16]....
        /*030c*/ 	.word	0x000043b0


	//   ....[17]....
        /*0310*/ 	.word	0x00004470


	//----- nvinfo : EIATTR_EXIT_INSTR_OFFSETS
	.align		4
.L_68:
        /*0314*/ 	.byte	0x04, 0x1c
        /*0316*/ 	.short	(.L_70 - .L_69)


	//   ....[0]....
.L_69:
        /*0318*/ 	.word	0x00008060


	//   ....[1]....
        /*031c*/ 	.word	0x00008100


	//----- nvinfo : EIATTR_REQNTID
	.align		4
.L_70:
        /*0320*/ 	.byte	0x04, 0x10
        /*0322*/ 	.short	(.L_72 - .L_71)
.L_71:
        /*0324*/ 	.word	0x00000100
        /*0328*/ 	.word	0x00000001
        /*032c*/ 	.word	0x00000001
.L_72:


//--------------------- .nv.callgraph             --------------------------
	.section	.nv.callgraph,"",@"SHT_CUDA_CALLGRAPH"
	.align	4
	.sectionentsize	8
	.align		4
        /*0000*/ 	.word	0x00000000
	.align		4
        /*0004*/ 	.word	0xffffffff
	.align		4
        /*0008*/ 	.word	0x00000000
	.align		4
        /*000c*/ 	.word	0xfffffffe
	.align		4
        /*0010*/ 	.word	0x00000000
	.align		4
        /*0014*/ 	.word	0xfffffffd
	.align		4
        /*0018*/ 	.word	0x00000000
	.align		4
        /*001c*/ 	.word	0xfffffffc


//--------------------- .nv.rel.action            --------------------------
	.section	.nv.rel.action,"",@"SHT_CUDA_RELOCINFO"
	.align	8
	.sectionentsize	8
        /*0000*/ 	.byte	0x73, 0x00, 0x00, 0x00, 0x00, 0x00, 0x00, 0x00, 0x00, 0x00, 0x00, 0x11, 0x25, 0x00, 0x05, 0x36


//--------------------- .nv.constant4             --------------------------
	.section	.nv.constant4,"a",@progbits
	.align	8
	.align		8
.nv.constant4:
        /*0000*/ 	.dword	_$_str


//--------------------- .nv.constant0.attn_fwd    --------------------------
	.section	.nv.constant0.attn_fwd,"a",@progbits
	.sectionflags	@""
	.align	4
.nv.constant0.attn_fwd:
	.zero		488


//--------------------- .text.attn_fwd            --------------------------
	.section	.text.attn_fwd,"ax",@progbits
	.sectioninfo	@"SHI_REGISTERS=255"
	.align	128
        .global         attn_fwd
        .type           attn_fwd,@function
        .size           attn_fwd,(.L_x_3 - attn_fwd)
        .other          attn_fwd,@"STO_CUDA_ENTRY STV_DEFAULT"
attn_fwd:
.text.attn_fwd:
[----:B------:R-:W-:-:S03]  /*0000*/  IMAD.MOV.U32 R1, RZ, RZ, c[0x0][0x28] ;  /* 0x00000a00ff017624 */ /* 0x000fc600078e00ff */
[----:B------:R-:W0:Y:S01]  /*0010*/  S2R R12, SR_CTAID.X ;  /* 0x00000000000c7919 */ /* 0x000e220000002500 */
[----:B------:R-:W-:Y:S01]  /*0020*/  ULDC.64 UR6, c[0x0][0x118] ;  /* 0x0000460000067ab9 */ /* 0x000fe20000000a00 */
[----:B------:R-:W-:Y:S02]  /*0030*/  IADD3 R1, R1, -0x58, RZ ;  /* 0xffffffa801017810 */ /* 0x000fe40007ffe0ff */
[----:B------:R-:W1:Y:S04]  /*0040*/  S2R R130, SR_TID.X ;  /* 0x0000000000827919 */ /* 0x000e680000002100 */
[----:B------:R-:W2:Y:S01]  /*0050*/  S2R R128, SR_CTAID.Y ;  /* 0x0000000000807919 */ /* 0x000ea20000002600 */
[----:B0-----:R-:W-:Y:S01]  /*0060*/  IMAD.SHL.U32 R12, R12, 0x20, RZ ;  /* 0x000000200c0c7824 */ /* 0x001fe200078e00ff */
[----:B-1----:R-:W-:-:S04]  /*0070*/  SHF.R.U32.HI R252, RZ, 0x5, R130 ;  /* 0x00000005fffc7819 */ /* 0x002fc80000011682 */
[----:B------:R-:W-:Y:S02]  /*0080*/  LOP3.LUT R0, R12, 0x1f, R130, 0xf8, !PT ;  /* 0x0000001f0c007812 */ /* 0x000fe400078ef882 */
[----:B------:R-:W-:Y:S01]  /*0090*/  SGXT.U32 R252, R252, 0x3 ;  /* 0x00000003fcfc781a */ /* 0x000fe20000000000 */
[----:B--2---:R-:W-:Y:S02]  /*00a0*/  IMAD R2, R128, c[0x0][0x190], RZ ;  /* 0x0000640080027a24 */ /* 0x004fe400078e02ff */
[----:B------:R-:W-:Y:S01]  /*00b0*/  IMAD R4, R0, c[0x0][0x194], RZ ;  /* 0x0000650000047a24 */ /* 0x000fe200078e02ff */
[----:B------:R-:W-:Y:S01]  /*00c0*/  MOV R0, c[0x0][0x198] ;  /* 0x0000660000007a02 */ /* 0x000fe20000000f00 */
[----:B------:R-:W-:Y:S02]  /*00d0*/  IMAD.SHL.U32 R3, R2, 0x2, RZ ;  /* 0x0000000202037824 */ /* 0x000fe400078e00ff */
[----:B------:R-:W-:Y:S02]  /*00e0*/  IMAD.SHL.U32 R6, R4, 0x2, RZ ;  /* 0x0000000204067824 */ /* 0x000fe400078e00ff */
[----:B------:R-:W-:-:S02]  /*00f0*/  IMAD R7, R252, c[0x0][0x198], RZ ;  /* 0x00006600fc077a24 */ /* 0x000fc400078e02ff */
[----:B------:R-:W-:Y:S01]  /*0100*/  IMAD.HI R2, R2, 0x2, RZ ;  /* 0x0000000202027827 */ /* 0x000fe200078e02ff */
[----:B------:R-:W-:Y:S02]  /*0110*/  IADD3 R3, P0, P1, R6, c[0x0][0x160], R3 ;  /* 0x0000580006037a10 */ /* 0x000fe4000791e003 */
[----:B------:R-:W-:Y:S01]  /*0120*/  LEA R11, R0, R7, 0x3 ;  /* 0x00000007000b7211 */ /* 0x000fe200078e18ff */
[----:B------:R-:W-:-:S05]  /*0130*/  IMAD.HI R5, R4, 0x2, RZ ;  /* 0x0000000204057827 */ /* 0x000fca00078e02ff */
[----:B------:R-:W-:Y:S01]  /*0140*/  IADD3.X R2, R5, c[0x0][0x164], R2, P0, P1 ;  /* 0x0000590005027a10 */ /* 0x000fe200007e2402 */
[C---:B------:R-:W-:Y:S01]  /*0150*/  IMAD R5, R0.reuse, 0x8, R11 ;  /* 0x0000000800057824 */ /* 0x040fe200078e020b */
[-C--:B------:R-:W-:Y:S02]  /*0160*/  LEA R8, P0, R7, R3.reuse, 0x1 ;  /* 0x0000000307087211 */ /* 0x080fe400078008ff */
[-C--:B------:R-:W-:Y:S02]  /*0170*/  LEA R10, P1, R11, R3.reuse, 0x1 ;  /* 0x000000030b0a7211 */ /* 0x080fe400078208ff */
[-C--:B------:R-:W-:Y:S01]  /*0180*/  LEA.HI.X.SX32 R9, R7, R2.reuse, 0x1, P0 ;  /* 0x0000000207097211 */ /* 0x080fe200000f0eff */
[----:B------:R-:W-:Y:S01]  /*0190*/  IMAD R7, R0, 0x8, R5 ;  /* 0x0000000800077824 */ /* 0x000fe200078e0205 */
[----:B------:R-:W-:Y:S02]  /*01a0*/  LEA R14, P0, R5, R3, 0x1 ;  /* 0x00000003050e7211 */ /* 0x000fe400078008ff */
[-C--:B------:R-:W-:Y:S01]  /*01b0*/  LEA.HI.X.SX32 R11, R11, R2.reuse, 0x1, P1 ;  /* 0x000000020b0b7211 */ /* 0x080fe200008f0eff */
[----:B------:R0:W2:Y:S01]  /*01c0*/  LDG.E.U16 R4, [R8.64] ;  /* 0x0000000608047981 */ /* 0x0000a2000c1e1500 */
[----:B------:R-:W-:-:S02]  /*01d0*/  LEA.HI.X.SX32 R15, R5, R2, 0x1, P0 ;  /* 0x00000002050f7211 */ /* 0x000fc400000f0eff */
[C---:B------:R-:W-:Y:S01]  /*01e0*/  LEA R16, P0, R7.reuse, R3, 0x1 ;  /* 0x0000000307107211 */ /* 0x040fe200078008ff */
[----:B------:R1:W3:Y:S01]  /*01f0*/  LDG.E.U16 R5, [R10.64] ;  /* 0x000000060a057981 */ /* 0x0002e2000c1e1500 */
[C---:B------:R-:W-:Y:S02]  /*0200*/  LEA R13, R0.reuse, R7, 0x3 ;  /* 0x00000007000d7211 */ /* 0x040fe400078e18ff */
[-C--:B------:R-:W-:Y:S01]  /*0210*/  LEA.HI.X.SX32 R17, R7, R2.reuse, 0x1, P0 ;  /* 0x0000000207117211 */ /* 0x080fe200000f0eff */
[----:B------:R4:W5:Y:S01]  /*0220*/  LDG.E.U16 R6, [R14.64] ;  /* 0x000000060e067981 */ /* 0x000962000c1e1500 */
[CC--:B------:R-:W-:Y:S01]  /*0230*/  LEA R18, P0, R13.reuse, R3.reuse, 0x1 ;  /* 0x000000030d127211 */ /* 0x0c0fe200078008ff */
[C---:B------:R-:W-:Y:S02]  /*0240*/  IMAD R21, R0.reuse, 0x8, R13 ;  /* 0x0000000800157824 */ /* 0x040fe400078e020d */
[----:B------:R1:W2:Y:S01]  /*0250*/  LDG.E.U16 R7, [R16.64] ;  /* 0x0000000610077981 */ /* 0x0002a2000c1e1500 */
[----:B------:R-:W-:Y:S01]  /*0260*/  LEA.HI.X.SX32 R19, R13, R2, 0x1, P0 ;  /* 0x000000020d137211 */ /* 0x000fe200000f0eff */
[----:B------:R-:W-:Y:S01]  /*0270*/  IMAD R13, R0, 0x8, R21 ;  /* 0x00000008000d7824 */ /* 0x000fe200078e0215 */
[----:B------:R-:W-:-:S03]  /*0280*/  LEA R20, P0, R21, R3, 0x1 ;  /* 0x0000000315147211 */ /* 0x000fc600078008ff */
[----:B0-----:R0:W2:Y:S01]  /*0290*/  LDG.E.U16 R8, [R18.64] ;  /* 0x0000000612087981 */ /* 0x0010a2000c1e1500 */
[----:B------:R-:W-:Y:S02]  /*02a0*/  LEA R22, P1, R13, R3, 0x1 ;  /* 0x000000030d167211 */ /* 0x000fe400078208ff */
[C---:B------:R-:W-:Y:S02]  /*02b0*/  LEA R9, R0.reuse, R13, 0x3 ;  /* 0x0000000d00097211 */ /* 0x040fe400078e18ff */
[-C--:B------:R-:W-:Y:S02]  /*02c0*/  LEA.HI.X.SX32 R21, R21, R2.reuse, 0x1, P0 ;  /* 0x0000000215157211 */ /* 0x080fe400000f0eff */
[-C--:B------:R-:W-:Y:S01]  /*02d0*/  LEA.HI.X.SX32 R23, R13, R2.reuse, 0x1, P1 ;  /* 0x000000020d177211 */ /* 0x080fe200008f0eff */
[C---:B------:R-:W-:Y:S01]  /*02e0*/  IMAD R13, R0.reuse, 0x8, R9 ;  /* 0x00000008000d7824 */ /* 0x040fe200078e0209 */
[CC--:B-1----:R-:W-:Y:S01]  /*02f0*/  LEA R10, P0, R9.reuse, R3.reuse, 0x1 ;  /* 0x00000003090a7211 */ /* 0x0c2fe200078008ff */
[----:B------:R1:W2:Y:S03]  /*0300*/  LDG.E.U16 R24, [R20.64] ;  /* 0x0000000614187981 */ /* 0x0002a6000c1e1500 */
[-C--:B------:R-:W-:Y:S01]  /*0310*/  LEA.HI.X.SX32 R11, R9, R2.reuse, 0x1, P0 ;  /* 0x00000002090b7211 */ /* 0x080fe200000f0eff */
[C---:B------:R-:W-:Y:S01]  /*0320*/  IMAD R9, R0.reuse, 0x8, R13 ;  /* 0x0000000800097824 */ /* 0x040fe200078e020d */
[C---:B----4-:R-:W-:Y:S01]  /*0330*/  LEA R14, P0, R13.reuse, R3, 0x1 ;  /* 0x000000030d0e7211 */ /* 0x050fe200078008ff */
[----:B------:R4:W2:Y:S03]  /*0340*/  LDG.E.U16 R26, [R22.64] ;  /* 0x00000006161a7981 */ /* 0x0008a6000c1e1500 */
[----:B------:R-:W-:Y:S01]  /*0350*/  LEA.HI.X.SX32 R15, R13, R2, 0x1, P0 ;  /* 0x000000020d0f7211 */ /* 0x000fe200000f0eff */
[----:B------:R1:W2:Y:S01]  /*0360*/  LDG.E.U16 R27, [R10.64] ;  /* 0x000000060a1b7981 */ /* 0x0002a2000c1e1500 */
[----:B------:R-:W-:-:S02]  /*0370*/  LEA R13, R0, R9, 0x3 ;  /* 0x00000009000d7211 */ /* 0x000fc400078e18ff */
[CC--:B------:R-:W-:Y:S01]  /*0380*/  LEA R16, P0, R9.reuse, R3.reuse, 0x1 ;  /* 0x0000000309107211 */ /* 0x0c0fe200078008ff */
[----:B------:R4:W2:Y:S02]  /*0390*/  LDG.E.U16 R28, [R14.64] ;  /* 0x000000060e1c7981 */ /* 0x0008a4000c1e1500 */
[C---:B------:R-:W-:Y:S01]  /*03a0*/  IMAD R25, R0.reuse, 0x8, R13 ;  /* 0x0000000800197824 */ /* 0x040fe200078e020d */
[-C--:B------:R-:W-:Y:S02]  /*03b0*/  LEA.HI.X.SX32 R17, R9, R2.reuse, 0x1, P0 ;  /* 0x0000000209117211 */ /* 0x080fe400000f0eff */
[-C--:B0-----:R-:W-:Y:S01]  /*03c0*/  LEA R18, P1, R13, R3.reuse, 0x1 ;  /* 0x000000030d127211 */ /* 0x081fe200078208ff */
[----:B------:R-:W-:Y:S01]  /*03d0*/  IMAD R9, R0, 0x8, R25 ;  /* 0x0000000800097824 */ /* 0x000fe200078e0219 */
[----:B-1----:R-:W-:Y:S01]  /*03e0*/  LEA R20, P0, R25, R3, 0x1 ;  /* 0x0000000319147211 */ /* 0x002fe200078008ff */
[----:B------:R0:W2:Y:S01]  /*03f0*/  LDG.E.U16 R29, [R16.64] ;  /* 0x00000006101d7981 */ /* 0x0000a2000c1e1500 */
[----:B------:R-:W-:-:S02]  /*0400*/  LEA.HI.X.SX32 R19, R13, R2, 0x1, P1 ;  /* 0x000000020d137211 */ /* 0x000fc400008f0eff */
[-C--:B------:R-:W-:Y:S02]  /*0410*/  LEA.HI.X.SX32 R21, R25, R2.reuse, 0x1, P0 ;  /* 0x0000000219157211 */ /* 0x080fe400000f0eff */
[C---:B------:R-:W-:Y:S01]  /*0420*/  LEA R10, P0, R9.reuse, R3, 0x1 ;  /* 0x00000003090a7211 */ /* 0x040fe200078008ff */
[----:B------:R1:W2:Y:S01]  /*0430*/  LDG.E.U16 R30, [R18.64] ;  /* 0x00000006121e7981 */ /* 0x0002a2000c1e1500 */
[C---:B------:R-:W-:Y:S02]  /*0440*/  LEA R13, R0.reuse, R9, 0x3 ;  /* 0x00000009000d7211 */ /* 0x040fe400078e18ff */
[----:B------:R-:W-:Y:S01]  /*0450*/  LEA.HI.X.SX32 R11, R9, R2, 0x1, P0 ;  /* 0x00000002090b7211 */ /* 0x000fe200000f0eff */
[----:B------:R0:W2:Y:S02]  /*0460*/  LDG.E.U16 R31, [R20.64] ;  /* 0x00000006141f7981 */ /* 0x0000a4000c1e1500 */
[C---:B------:R-:W-:Y:S01]  /*0470*/  IMAD R9, R0.reuse, 0x8, R13 ;  /* 0x0000000800097824 */ /* 0x040fe200078e020d */
[-C--:B----4-:R-:W-:Y:S01]  /*0480*/  LEA R14, P0, R13, R3.reuse, 0x1 ;  /* 0x000000030d0e7211 */ /* 0x090fe200078008ff */
[----:B------:R4:W2:Y:S02]  /*0490*/  LDG.E.U16 R32, [R10.64] ;  /* 0x000000060a207981 */ /* 0x0008a4000c1e1500 */
[----:B------:R-:W-:Y:S01]  /*04a0*/  IMAD R25, R0, 0x8, R9 ;  /* 0x0000000800197824 */ /* 0x000fe200078e0209 */
[----:B------:R-:W-:-:S02]  /*04b0*/  LEA R22, P1, R9, R3, 0x1 ;  /* 0x0000000309167211 */ /* 0x000fc400078208ff */
[-C--:B------:R-:W-:Y:S02]  /*04c0*/  LEA.HI.X.SX32 R15, R13, R2.reuse, 0x1, P0 ;  /* 0x000000020d0f7211 */ /* 0x080fe400000f0eff */
[-C--:B------:R-:W-:Y:S02]  /*04d0*/  LEA.HI.X.SX32 R23, R9, R2.reuse, 0x1, P1 ;  /* 0x0000000209177211 */ /* 0x080fe400008f0eff */
[C---:B0-----:R-:W-:Y:S01]  /*04e0*/  LEA R16, P0, R25.reuse, R3, 0x1 ;  /* 0x0000000319107211 */ /* 0x041fe200078008ff */
[----:B------:R0:W2:Y:S01]  /*04f0*/  LDG.E.U16 R33, [R14.64] ;  /* 0x000000060e217981 */ /* 0x0000a2000c1e1500 */
[C---:B------:R-:W-:Y:S02]  /*0500*/  LEA R9, R0.reuse, R25, 0x3 ;  /* 0x0000001900097211 */ /* 0x040fe400078e18ff */
[----:B------:R-:W-:Y:S01]  /*0510*/  LEA.HI.X.SX32 R17, R25, R2, 0x1, P0 ;  /* 0x0000000219117211 */ /* 0x000fe200000f0eff */
[----:B------:R0:W3:Y:S01]  /*0520*/  LDG.E.U16 R34, [R22.64] ;  /* 0x0000000616227981 */ /* 0x0000e2000c1e1500 */
[----:B-1----:R-:W-:Y:S01]  /*0530*/  LEA R18, P0, R9, R3, 0x1 ;  /* 0x0000000309127211 */ /* 0x002fe200078008ff */
[----:B------:R-:W-:-:S02]  /*0540*/  IMAD R13, R0, 0x8, R9 ;  /* 0x00000008000d7824 */ /* 0x000fc400078e0209 */
[----:B------:R1:W5:Y:S01]  /*0550*/  LDG.E.U16 R35, [R16.64] ;  /* 0x0000000610237981 */ /* 0x000362000c1e1500 */
[----:B------:R-:W-:Y:S01]  /*0560*/  LEA.HI.X.SX32 R19, R9, R2, 0x1, P0 ;  /* 0x0000000209137211 */ /* 0x000fe200000f0eff */
[----:B------:R-:W-:Y:S01]  /*0570*/  IMAD R9, R0, 0x8, R13 ;  /* 0x0000000800097824 */ /* 0x000fe200078e020d */
[----:B----4-:R-:W-:-:S03]  /*0580*/  LEA R10, P0, R13, R3, 0x1 ;  /* 0x000000030d0a7211 */ /* 0x010fc600078008ff */
[----:B------:R4:W5:Y:S01]  /*0590*/  LDG.E.U16 R36, [R18.64] ;  /* 0x0000000612247981 */ /* 0x000962000c1e1500 */
[----:B------:R-:W-:Y:S02]  /*05a0*/  LEA R20, P1, R9, R3, 0x1 ;  /* 0x0000000309147211 */ /* 0x000fe400078208ff */
[C---:B------:R-:W-:Y:S02]  /*05b0*/  LEA R25, R0.reuse, R9, 0x3 ;  /* 0x0000000900197211 */ /* 0x040fe400078e18ff */
[-C--:B------:R-:W-:Y:S02]  /*05c0*/  LEA.HI.X.SX32 R11, R13, R2.reuse, 0x1, P0 ;  /* 0x000000020d0b7211 */ /* 0x080fe400000f0eff */
[-C--:B------:R-:W-:Y:S01]  /*05d0*/  LEA.HI.X.SX32 R21, R9, R2.reuse, 0x1, P1 ;  /* 0x0000000209157211 */ /* 0x080fe200008f0eff */
[C---:B------:R-:W-:Y:S01]  /*05e0*/  IMAD R9, R0.reuse, 0x8, R25 ;  /* 0x0000000800097824 */ /* 0x040fe200078e0219 */
[CC--:B0-----:R-:W-:Y:S01]  /*05f0*/  LEA R14, P0, R25.reuse, R3.reuse, 0x1 ;  /* 0x00000003190e7211 */ /* 0x0c1fe200078008ff */
[----:B------:R0:W5:Y:S02]  /*0600*/  LDG.E.U16 R37, [R10.64] ;  /* 0x000000060a257981 */ /* 0x000164000c1e1500 */
[----:B------:R-:W-:Y:S01]  /*0610*/  IMAD R13, R0, 0x8, R9 ;  /* 0x00000008000d7824 */ /* 0x000fe200078e0209 */
[----:B------:R-:W-:Y:S01]  /*0620*/  LEA.HI.X.SX32 R15, R25, R2, 0x1, P0 ;  /* 0x00000002190f7211 */ /* 0x000fe200000f0eff */
[----:B------:R0:W5:Y:S01]  /*0630*/  LDG.E.U16 R38, [R20.64] ;  /* 0x0000000614267981 */ /* 0x000162000c1e1500 */
[----:B-1----:R-:W-:-:S03]  /*0640*/  LEA R16, P0, R9, R3, 0x1 ;  /* 0x0000000309107211 */ /* 0x002fc600078008ff */
[----:B------:R1:W5:Y:S01]  /*0650*/  LDG.E.U16 R39, [R14.64] ;  /* 0x000000060e277981 */ /* 0x000362000c1e1500 */
[-C--:B------:R-:W-:Y:S02]  /*0660*/  LEA.HI.X.SX32 R17, R9, R2.reuse, 0x1, P0 ;  /* 0x0000000209117211 */ /* 0x080fe400000f0eff */
[C---:B------:R-:W-:Y:S02]  /*0670*/  LEA R9, R0.reuse, R13, 0x3 ;  /* 0x0000000d00097211 */ /* 0x040fe400078e18ff */
[-C--:B----4-:R-:W-:Y:S01]  /*0680*/  LEA R18, P0, R13, R3.reuse, 0x1 ;  /* 0x000000030d127211 */ /* 0x090fe200078008ff */
[----:B------:R4:W5:Y:S01]  /*0690*/  LDG.E.U16 R40, [R16.64] ;  /* 0x0000000610287981 */ /* 0x000962000c1e1500 */
[-C--:B------:R-:W-:Y:S01]  /*06a0*/  LEA R22, P1, R9, R3.reuse, 0x1 ;  /* 0x0000000309167211 */ /* 0x080fe200078208ff */
[C---:B------:R-:W-:Y:S01]  /*06b0*/  IMAD R25, R0.reuse, 0x8, R9 ;  /* 0x0000000800197824 */ /* 0x040fe200078e0209 */
[-C--:B------:R-:W-:Y:S02]  /*06c0*/  LEA.HI.X.SX32 R19, R13, R2.reuse, 0x1, P0 ;  /* 0x000000020d137211 */ /* 0x080fe400000f0eff */
[-C--:B------:R-:W-:Y:S01]  /*06d0*/  LEA.HI.X.SX32 R23, R9, R2.reuse, 0x1, P1 ;  /* 0x0000000209177211 */ /* 0x080fe200008f0eff */
[----:B------:R-:W-:Y:S01]  /*06e0*/  IMAD R9, R0, 0x8, R25 ;  /* 0x0000000800097824 */ /* 0x000fe200078e0219 */
[CC--:B0-----:R-:W-:Y:S01]  /*06f0*/  LEA R10, P0, R25.reuse, R3.reuse, 0x1 ;  /* 0x00000003190a7211 */ /* 0x0c1fe200078008ff */
[----:B------:R0:W5:Y:S03]  /*0700*/  LDG.E.U16 R41, [R18.64] ;  /* 0x0000000612297981 */ /* 0x000166000c1e1500 */
[----:B------:R-:W-:Y:S01]  /*0710*/  LEA.HI.X.SX32 R11, R25, R2, 0x1, P0 ;  /* 0x00000002190b7211 */ /* 0x000fe200000f0eff */
[----:B------:R0:W5:Y:S01]  /*0720*/  LDG.E.U16 R42, [R22.64] ;  /* 0x00000006162a7981 */ /* 0x000162000c1e1500 */
[----:B-1----:R-:W-:-:S02]  /*0730*/  LEA R14, P0, R9, R3, 0x1 ;  /* 0x00000003090e7211 */ /* 0x002fc400078008ff */
[----:B------:R-:W-:Y:S01]  /*0740*/  LEA R13, R0, R9, 0x3 ;  /* 0x00000009000d7211 */ /* 0x000fe200078e18ff */
[----:B------:R1:W5:Y:S01]  /*0750*/  LDG.E.U16 R43, [R10.64] ;  /* 0x000000060a2b7981 */ /* 0x000362000c1e1500 */
[----:B------:R-:W-:-:S03]  /*0760*/  LEA.HI.X.SX32 R15, R9, R2, 0x1, P0 ;  /* 0x00000002090f7211 */ /* 0x000fc600000f0eff */
[C---:B------:R-:W-:Y:S01]  /*0770*/  IMAD R9, R0.reuse, 0x8, R13 ;  /* 0x0000000800097824 */ /* 0x040fe200078e020d */
[-C--:B----4-:R-:W-:Y:S01]  /*0780*/  LEA R16, P0, R13, R3.reuse, 0x1 ;  /* 0x000000030d107211 */ /* 0x090fe200078008ff */
[----:B------:R4:W5:Y:S02]  /*0790*/  LDG.E.U16 R44, [R14.64] ;  /* 0x000000060e2c7981 */ /* 0x000964000c1e1500 */
[C---:B------:R-:W-:Y:S01]  /*07a0*/  IMAD R25, R0.reuse, 0x8, R9 ;  /* 0x0000000800197824 */ /* 0x040fe200078e0209 */
[-C--:B------:R-:W-:Y:S02]  /*07b0*/  LEA R20, P1, R9, R3.reuse, 0x1 ;  /* 0x0000000309147211 */ /* 0x080fe400078208ff */
[-C--:B------:R-:W-:Y:S02]  /*07c0*/  LEA.HI.X.SX32 R17, R13, R2.reuse, 0x1, P0 ;  /* 0x000000020d117211 */ /* 0x080fe400000f0eff */
[----:B------:R-:W-:Y:S02]  /*07d0*/  LEA.HI.X.SX32 R21, R9, R2, 0x1, P1 ;  /* 0x0000000209157211 */ /* 0x000fe400008f0eff */
[----:B0-----:R-:W-:Y:S01]  /*07e0*/  LEA R18, P0, R25, R3, 0x1 ;  /* 0x0000000319127211 */ /* 0x001fe200078008ff */
[----:B------:R0:W5:Y:S01]  /*07f0*/  LDG.E.U16 R45, [R16.64] ;  /* 0x00000006102d7981 */ /* 0x000162000c1e1500 */
[----:B------:R-:W-:-:S02]  /*0800*/  LEA R9, R0, R25, 0x3 ;  /* 0x0000001900097211 */ /* 0x000fc400078e18ff */
[-C--:B------:R-:W-:Y:S01]  /*0810*/  LEA.HI.X.SX32 R19, R25, R2.reuse, 0x1, P0 ;  /* 0x0000000219137211 */ /* 0x080fe200000f0eff */
[----:B------:R0:W5:Y:S01]  /*0820*/  LDG.E.U16 R46, [R20.64] ;  /* 0x00000006142e7981 */ /* 0x000162000c1e1500 */
[CC--:B-1----:R-:W-:Y:S01]  /*0830*/  LEA R10, P0, R9.reuse, R3.reuse, 0x1 ;  /* 0x00000003090a7211 */ /* 0x0c2fe200078008ff */
[C---:B------:R-:W-:Y:S02]  /*0840*/  IMAD R13, R0.reuse, 0x8, R9 ;  /* 0x00000008000d7824 */ /* 0x040fe400078e0209 */
        /* <DEDUP_REMOVED lines=113> */
[----:B------:R-:W-:Y:S02]  /*0f60*/  LEA.HI.X.SX32 R15, R9, R2, 0x1, P0 ;  /* 0x00000002090f7211 */ /* 0x000fe400000f0eff */
[C---:B------:R-:W-:Y:S02]  /*0f70*/  LEA R9, R0.reuse, R13, 0x3 ;  /* 0x0000000d00097211 */ /* 0x040fe400078e18ff */
[-C--:B----4-:R-:W-:Y:S01]  /*0f80*/  LEA R16, P0, R13, R3.reuse, 0x1 ;  /* 0x000000030d107211 */ /* 0x090fe200078008ff */
[----:B------:R4:W5:Y:S01]  /*0f90*/  LDG.E.U16 R76, [R14.64] ;  /* 0x000000060e4c7981 */ /* 0x000962000c1e1500 */
[----:B------:R-:W-:Y:S01]  /*0fa0*/  LEA R20, P1, R9, R3, 0x1 ;  /* 0x0000000309147211 */ /* 0x000fe200078208ff */
[----:B------:R-:W-:-:S03]  /*0fb0*/  IMAD R25, R0, 0x8, R9 ;  /* 0x0000000800197824 */ /* 0x000fc600078e0209 */
[-C--:B------:R-:W-:Y:S01]  /*0fc0*/  LEA.HI.X.SX32 R21, R9, R2.reuse, 0x1, P1 ;  /* 0x0000000209157211 */ /* 0x080fe200008f0eff */
[C---:B------:R-:W-:Y:S01]  /*0fd0*/  IMAD R9, R0.reuse, 0x8, R25 ;  /* 0x0000000800097824 */ /* 0x040fe200078e0219 */
[-C--:B------:R-:W-:Y:S02]  /*0fe0*/  LEA.HI.X.SX32 R17, R13, R2.reuse, 0x1, P0 ;  /* 0x000000020d117211 */ /* 0x080fe400000f0eff */
[C---:B0-----:R-:W-:Y:S01]  /*0ff0*/  LEA R18, P0, R25.reuse, R3, 0x1 ;  /* 0x0000000319127211 */ /* 0x041fe200078008ff */
[----:B------:R-:W5:Y:S01]  /*1000*/  LDG.E.U16 R20, [R20.64] ;  /* 0x0000000614147981 */ /* 0x000f62000c1e1500 */
[C---:B------:R-:W-:Y:S02]  /*1010*/  LEA R13, R0.reuse, R9, 0x3 ;  /* 0x00000009000d7211 */ /* 0x040fe400078e18ff */
[----:B------:R-:W-:Y:S01]  /*1020*/  LEA.HI.X.SX32 R19, R25, R2, 0x1, P0 ;  /* 0x0000000219137211 */ /* 0x000fe200000f0eff */
[----:B------:R0:W5:Y:S01]  /*1030*/  LDG.E.U16 R77, [R16.64] ;  /* 0x00000006104d7981 */ /* 0x000162000c1e1500 */
[----:B-1----:R-:W-:Y:S01]  /*1040*/  LEA R10, P0, R9, R3, 0x1 ;  /* 0x00000003090a7211 */ /* 0x002fe200078008ff */
[----:B------:R-:W-:-:S02]  /*1050*/  IMAD R23, R0, 0x8, R13 ;  /* 0x0000000800177824 */ /* 0x000fc400078e020d */
[----:B------:R-:W5:Y:S01]  /*1060*/  LDG.E.U16 R18, [R18.64] ;  /* 0x0000000612127981 */ /* 0x000f62000c1e1500 */
[-C--:B------:R-:W-:Y:S01]  /*1070*/  LEA.HI.X.SX32 R11, R9, R2.reuse, 0x1, P0 ;  /* 0x00000002090b7211 */ /* 0x080fe200000f0eff */
[----:B------:R-:W-:Y:S01]  /*1080*/  IMAD R0, R0, 0x8, R23 ;  /* 0x0000000800007824 */ /* 0x000fe200078e0217 */
[-C--:B----4-:R-:W-:Y:S02]  /*1090*/  LEA R14, P0, R13, R3.reuse, 0x1 ;  /* 0x000000030d0e7211 */ /* 0x090fe400078008ff */
[-C--:B------:R-:W-:Y:S01]  /*10a0*/  LEA R22, P1, R23, R3.reuse, 0x1 ;  /* 0x0000000317167211 */ /* 0x080fe200078208ff */
[----:B------:R-:W4:Y:S01]  /*10b0*/  LDG.E.U16 R10, [R10.64] ;  /* 0x000000060a0a7981 */ /* 0x000f22000c1e1500 */
[-C--:B------:R-:W-:Y:S02]  /*10c0*/  LEA.HI.X.SX32 R15, R13, R2.reuse, 0x1, P0 ;  /* 0x000000020d0f7211 */ /* 0x080fe400000f0eff */
[C---:B0-----:R-:W-:Y:S02]  /*10d0*/  LEA R16, P0, R0.reuse, R3, 0x1 ;  /* 0x0000000300107211 */ /* 0x041fe400078008ff */
[-C--:B------:R-:W-:Y:S01]  /*10e0*/  LEA.HI.X.SX32 R23, R23, R2.reuse, 0x1, P1 ;  /* 0x0000000217177211 */ /* 0x080fe200008f0eff */
[----:B------:R0:W4:Y:S01]  /*10f0*/  LDG.E.U16 R14, [R14.64] ;  /* 0x000000060e0e7981 */ /* 0x000122000c1e1500 */
[----:B------:R-:W-:-:S03]  /*1100*/  LEA.HI.X.SX32 R17, R0, R2, 0x1, P0 ;  /* 0x0000000200117211 */ /* 0x000fc600000f0eff */
[----:B------:R-:W4:Y:S04]  /*1110*/  LDG.E.U16 R22, [R22.64] ;  /* 0x0000000616167981 */ /* 0x000f28000c1e1500 */
[----:B------:R-:W4:Y:S01]  /*1120*/  LDG.E.U16 R16, [R16.64] ;  /* 0x0000000610107981 */ /* 0x000f22000c1e1500 */
[C---:B------:R-:W-:Y:S02]  /*1130*/  LOP3.LUT R188, R130.reuse, 0xff, RZ, 0xc0, !PT ;  /* 0x000000ff82bc7812 */ /* 0x040fe400078ec0ff */
[----:B------:R-:W-:Y:S02]  /*1140*/  LOP3.LUT R78, R130, 0xc0, RZ, 0xc0, !PT ;  /* 0x000000c0824e7812 */ /* 0x000fe400078ec0ff */
[----:B------:R-:W-:Y:S02]  /*1150*/  SHF.L.U32 R0, R188, 0x1, RZ ;  /* 0x00000001bc007819 */ /* 0x000fe400000006ff */
[----:B------:R-:W-:-:S04]  /*1160*/  SHF.R.U32.HI R3, RZ, 0x2, R78 ;  /* 0x00000002ff037819 */ /* 0x000fc8000001164e */
[----:B------:R-:W-:Y:S02]  /*1170*/  LOP3.LUT R3, R0, R3, RZ, 0x3c, !PT ;  /* 0x0000000300037212 */ /* 0x000fe400078e3cff */
[----:B------:R-:W-:-:S03]  /*1180*/  IADD3 R2, R12, 0x20, RZ ;  /* 0x000000200c027810 */ /* 0x000fc60007ffe0ff */
[----:B--2---:R-:W-:Y:S04]  /*1190*/  STS.U16 [R3], R4 ;  /* 0x0000000403007388 */ /* 0x004fe80000000400 */
[----:B---3--:R-:W-:Y:S04]  /*11a0*/  STS.U16 [R3+0x200], R5 ;  /* 0x0002000503007388 */ /* 0x008fe80000000400 */
[----:B-----5:R-:W-:Y:S04]  /*11b0*/  STS.U16 [R3+0x400], R6 ;  /* 0x0004000603007388 */ /* 0x020fe80000000400 */
[----:B------:R-:W-:Y:S04]  /*11c0*/  STS.U16 [R3+0x600], R7 ;  /* 0x0006000703007388 */ /* 0x000fe80000000400 */
        /* <DEDUP_REMOVED lines=39> */
[----:B------:R-:W-:Y:S01]  /*1440*/  STS.U16 [R3+0x5600], R63 ;  /* 0x0056003f03007388 */ /* 0x000fe20000000400 */
[----:B------:R-:W-:Y:S01]  /*1450*/  ISETP.GE.AND P0, PT, R2, 0x1, PT ;  /* 0x000000010200780c */ /* 0x000fe20003f06270 */
[----:B------:R-:W-:Y:S01]  /*1460*/  IMAD.MOV.U32 R182, RZ, RZ, 0x3f800000 ;  /* 0x3f800000ffb67424 */ /* 0x000fe200078e00ff */
[----:B------:R-:W-:Y:S01]  /*1470*/  MOV R152, 0xff800000 ;  /* 0xff80000000987802 */ /* 0x000fe20000000f00 */
[----:B------:R-:W-:Y:S01]  /*1480*/  STS.U16 [R3+0x5800], R64 ;  /* 0x0058004003007388 */ /* 0x000fe20000000400 */
[----:B------:R-:W-:Y:S01]  /*1490*/  IMAD.MOV.U32 R155, RZ, RZ, -0x800000 ;  /* 0xff800000ff9b7424 */ /* 0x000fe200078e00ff */
[----:B------:R-:W-:Y:S01]  /*14a0*/  MOV R181, 0x3f800000 ;  /* 0x3f80000000b57802 */ /* 0x000fe20000000f00 */
[----:B------:R-:W-:Y:S01]  /*14b0*/  IMAD.MOV.U32 R153, RZ, RZ, -0x800000 ;  /* 0xff800000ff997424 */ /* 0x000fe200078e00ff */
[----:B------:R-:W-:Y:S01]  /*14c0*/  CS2R R116, SRZ ;  /* 0x0000000000747805 */ /* 0x000fe2000001ff00 */
[----:B------:R-:W-:Y:S01]  /*14d0*/  IMAD.MOV.U32 R154, RZ, RZ, -0x800000 ;  /* 0xff800000ff9a7424 */ /* 0x000fe200078e00ff */
[----:B------:R-:W-:Y:S01]  /*14e0*/  CS2R R118, SRZ ;  /* 0x0000000000767805 */ /* 0x000fe2000001ff00 */
[----:B------:R-:W-:Y:S01]  /*14f0*/  IMAD.MOV.U32 R180, RZ, RZ, 0x3f800000 ;  /* 0x3f800000ffb47424 */ /* 0x000fe200078e00ff */
[----:B------:R1:W-:Y:S01]  /*1500*/  STS.U16 [R3+0x5a00], R65 ;  /* 0x005a004103007388 */ /* 0x0003e20000000400 */
[----:B0-----:R-:W-:Y:S01]  /*1510*/  IMAD.MOV.U32 R15, RZ, RZ, 0x3f800000 ;  /* 0x3f800000ff0f7424 */ /* 0x001fe200078e00ff */
[----:B------:R-:W-:Y:S01]  /*1520*/  CS2R R124, SRZ ;  /* 0x00000000007c7805 */ /* 0x000fe2000001ff00 */
[----:B------:R-:W-:Y:S01]  /*1530*/  CS2R R126, SRZ ;  /* 0x00000000007e7805 */ /* 0x000fe2000001ff00 */
[----:B------:R-:W-:Y:S01]  /*1540*/  STS.U16 [R3+0x5c00], R66 ;  /* 0x005c004203007388 */ /* 0x000fe20000000400 */
[----:B------:R-:W-:Y:S01]  /*1550*/  CS2R R78, SRZ ;  /* 0x00000000004e7805 */ /* 0x000fe2000001ff00 */
[----:B------:R-:W-:Y:S01]  /*1560*/  CS2R R80, SRZ ;  /* 0x0000000000507805 */ /* 0x000fe2000001ff00 */
[----:B------:R-:W-:Y:S01]  /*1570*/  CS2R R82, SRZ ;  /* 0x0000000000527805 */ /* 0x000fe2000001ff00 */
[----:B------:R0:W-:Y:S01]  /*1580*/  STS.U16 [R3+0x5e00], R67 ;  /* 0x005e004303007388 */ /* 0x0001e20000000400 */
[----:B------:R-:W-:Y:S01]  /*1590*/  CS2R R120, SRZ ;  /* 0x0000000000787805 */ /* 0x000fe2000001ff00 */
[----:B-1----:R-:W-:Y:S01]  /*15a0*/  CS2R R64, SRZ ;  /* 0x0000000000407805 */ /* 0x002fe2000001ff00 */
[----:B------:R-:W-:Y:S01]  /*15b0*/  CS2R R122, SRZ ;  /* 0x00000000007a7805 */ /* 0x000fe2000001ff00 */
[----:B------:R-:W-:Y:S01]  /*15c0*/  CS2R R84, SRZ ;  /* 0x0000000000547805 */ /* 0x000fe2000001ff00 */
[----:B------:R-:W-:Y:S01]  /*15d0*/  CS2R R86, SRZ ;  /* 0x0000000000567805 */ /* 0x000fe2000001ff00 */
[----:B------:R-:W-:Y:S01]  /*15e0*/  STS.U16 [R3+0x6000], R68 ;  /* 0x0060004403007388 */ /* 0x000fe20000000400 */
[----:B------:R-:W-:Y:S01]  /*15f0*/  CS2R R88, SRZ ;  /* 0x0000000000587805 */ /* 0x000fe2000001ff00 */
[----:B------:R-:W-:Y:S01]  /*1600*/  CS2R R90, SRZ ;  /* 0x00000000005a7805 */ /* 0x000fe2000001ff00 */
[----:B------:R-:W-:Y:S01]  /*1610*/  CS2R R92, SRZ ;  /* 0x00000000005c7805 */ /* 0x000fe2000001ff00 */
[----:B0-----:R-:W-:Y:S01]  /*1620*/  CS2R R66, SRZ ;  /* 0x0000000000427805 */ /* 0x001fe2000001ff00 */
[----:B------:R-:W-:Y:S01]  /*1630*/  CS2R R94, SRZ ;  /* 0x00000000005e7805 */ /* 0x000fe2000001ff00 */
[----:B------:R-:W-:Y:S01]  /*1640*/  CS2R R96, SRZ ;  /* 0x0000000000607805 */ /* 0x000fe2000001ff00 */
[----:B------:R-:W-:Y:S01]  /*1650*/  CS2R R98, SRZ ;  /* 0x0000000000627805 */ /* 0x000fe2000001ff00 */
[----:B------:R-:W-:Y:S01]  /*1660*/  CS2R R100, SRZ ;  /* 0x0000000000647805 */ /* 0x000fe2000001ff00 */
[----:B------:R-:W-:Y:S01]  /*1670*/  CS2R R102, SRZ ;  /* 0x0000000000667805 */ /* 0x000fe2000001ff00 */
[----:B------:R0:W-:Y:S01]  /*1680*/  STS.U16 [R3+0x6200], R69 ;  /* 0x0062004503007388 */ /* 0x0001e20000000400 */
[----:B------:R-:W-:Y:S01]  /*1690*/  CS2R R104, SRZ ;  /* 0x0000000000687805 */ /* 0x000fe2000001ff00 */
[----:B------:R-:W-:Y:S01]  /*16a0*/  CS2R R106, SRZ ;  /* 0x00000000006a7805 */ /* 0x000fe2000001ff00 */
[----:B------:R-:W-:Y:S01]  /*16b0*/  CS2R R108, SRZ ;  /* 0x00000000006c7805 */ /* 0x000fe2000001ff00 */
[----:B------:R-:W-:Y:S01]  /*16c0*/  STS.U16 [R3+0x6400], R70 ;  /* 0x0064004603007388 */ /* 0x000fe20000000400 */
[----:B------:R-:W-:Y:S01]  /*16d0*/  CS2R R110, SRZ ;  /* 0x00000000006e7805 */ /* 0x000fe2000001ff00 */
[----:B------:R-:W-:Y:S01]  /*16e0*/  CS2R R112, SRZ ;  /* 0x0000000000707805 */ /* 0x000fe2000001ff00 */
[----:B------:R-:W-:Y:S01]  /*16f0*/  CS2R R114, SRZ ;  /* 0x0000000000727805 */ /* 0x000fe2000001ff00 */
[----:B------:R1:W-:Y:S01]  /*1700*/  STS.U16 [R3+0x6600], R71 ;  /* 0x0066004703007388 */ /* 0x0003e20000000400 */
[----:B------:R-:W-:Y:S01]  /*1710*/  LOP3.LUT R242, R130, 0x1c, RZ, 0xc0, !PT ;  /* 0x0000001c82f27812 */ /* 0x000fe200078ec0ff */
[----:B0-----:R-:W-:Y:S01]  /*1720*/  CS2R R68, SRZ ;  /* 0x0000000000447805 */ /* 0x001fe2000001ff00 */
[----:B------:R-:W-:Y:S01]  /*1730*/  IMAD R252, R252, c[0x0][0x1c8], RZ ;  /* 0x00007200fcfc7a24 */ /* 0x000fe200078e02ff */
[----:B------:R-:W-:Y:S01]  /*1740*/  SHF.L.U32 R134, R130, 0x5, RZ ;  /* 0x0000000582867819 */ /* 0x000fe200000006ff */
[----:B------:R-:W-:Y:S01]  /*1750*/  STS.U16 [R3+0x6800], R72 ;  /* 0x0068004803007388 */ /* 0x000fe20000000400 */
[----:B-1----:R-:W-:-:S03]  /*1760*/  CS2R R70, SRZ ;  /* 0x0000000000467805 */ /* 0x002fc6000001ff00 */
[----:B------:R0:W-:Y:S04]  /*1770*/  STS.U16 [R3+0x6a00], R73 ;  /* 0x006a004903007388 */ /* 0x0001e80000000400 */
[----:B------:R-:W-:Y:S04]  /*1780*/  STS.U16 [R3+0x6c00], R74 ;  /* 0x006c004a03007388 */ /* 0x000fe80000000400 */
[----:B------:R-:W-:Y:S04]  /*1790*/  STS.U16 [R3+0x7400], R20 ;  /* 0x0074001403007388 */ /* 0x000fe80000000400 */
[----:B------:R-:W-:Y:S04]  /*17a0*/  STS.U16 [R3+0x7600], R18 ;  /* 0x0076001203007388 */ /* 0x000fe80000000400 */
[----:B----4-:R-:W-:Y:S04]  /*17b0*/  STS.U16 [R3+0x7800], R10 ;  /* 0x0078000a03007388 */ /* 0x010fe80000000400 */
[----:B------:R-:W-:Y:S04]  /*17c0*/  STS.U16 [R3+0x7a00], R14 ;  /* 0x007a000e03007388 */ /* 0x000fe80000000400 */
[----:B------:R-:W-:Y:S04]  /*17d0*/  STS.U16 [R3+0x7c00], R22 ;  /* 0x007c001603007388 */ /* 0x000fe80000000400 */
[----:B------:R-:W-:Y:S01]  /*17e0*/  STS.U16 [R3+0x7e00], R16 ;  /* 0x007e001003007388 */ /* 0x000fe20000000400 */
[----:B0-----:R-:W-:-:S03]  /*17f0*/  CS2R R72, SRZ ;  /* 0x0000000000487805 */ /* 0x001fc6000001ff00 */
[----:B------:R0:W-:Y:S04]  /*1800*/  STS.U16 [R3+0x6e00], R75 ;  /* 0x006e004b03007388 */ /* 0x0001e80000000400 */
[----:B------:R-:W-:Y:S04]  /*1810*/  STS.U16 [R3+0x7000], R76 ;  /* 0x0070004c03007388 */ /* 0x000fe80000000400 */
[----:B------:R1:W-:Y:S01]  /*1820*/  STS.U16 [R3+0x7200], R77 ;  /* 0x0072004d03007388 */ /* 0x0003e20000000400 */
[----:B0-----:R-:W-:Y:S01]  /*1830*/  CS2R R74, SRZ ;  /* 0x00000000004a7805 */ /* 0x001fe2000001ff00 */
[----:B-1----:R-:W-:Y:S01]  /*1840*/  CS2R R76, SRZ ;  /* 0x00000000004c7805 */ /* 0x002fe2000001ff00 */
[----:B------:R-:W-:Y:S05]  /*1850*/  @!P0 BRA `(.L_x_0) ;  /* 0x00003aa000008947 */ /* 0x000fea0003800000 */
[----:B------:R-:W-:Y:S01]  /*1860*/  SHF.R.S32.HI R2, RZ, 0x4, R130 ;  /* 0x00000004ff027819 */ /* 0x000fe20000011482 */
[C---:B------:R-:W-:Y:S01]  /*1870*/  IMAD.SHL.U32 R13, R130.reuse, 0x2, RZ ;  /* 0x00000002820d7824 */ /* 0x040fe200078e00ff */
[C---:B------:R-:W-:Y:S01]  /*1880*/  LOP3.LUT R9, R130.reuse, 0x20, RZ, 0xc0, !PT ;  /* 0x0000002082097812 */ /* 0x040fe200078ec0ff */
[----:B------:R-:W-:Y:S01]  /*1890*/  IMAD.MOV.U32 R135, RZ, RZ, c[0x0][0x1a4] ;  /* 0x00006900ff877624 */ /* 0x000fe200078e00ff */
[C---:B------:R-:W-:Y:S01]  /*18a0*/  LOP3.LUT R7, R130.reuse, 0x3, RZ, 0xc0, !PT ;  /* 0x0000000382077812 */ /* 0x040fe200078ec0ff */
[----:B------:R-:W-:Y:S01]  /*18b0*/  IMAD.MOV.U32 R182, RZ, RZ, 0x3f800000 ;  /* 0x3f800000ffb67424 */ /* 0x000fe200078e00ff */
[----:B------:R-:W-:Y:S01]  /*18c0*/  LOP3.LUT R14, R130, 0x10, RZ, 0xc0, !PT ;  /* 0x00000010820e7812 */ /* 0x000fe200078ec0ff */
[----:B------:R-:W-:Y:S01]  /*18d0*/  IMAD R133, R135, 0x5, RZ ;  /* 0x0000000587857824 */ /* 0x000fe200078e02ff */
[----:B------:R-:W-:Y:S01]  /*18e0*/  SGXT R2, R2, 0x1 ;  /* 0x000000010202781a */ /* 0x000fe20000000200 */
[----:B------:R-:W-:Y:S01]  /*18f0*/  IMAD.SHL.U32 R190, R7, 0x2, RZ ;  /* 0x0000000207be7824 */ /* 0x000fe200078e00ff */
[----:B------:R-:W-:Y:S01]  /*1900*/  SHF.R.U32.HI R5, RZ, 0x1, R9 ;  /* 0x00000001ff057819 */ /* 0x000fe20000011609 */
[----:B------:R-:W-:Y:S01]  /*1910*/  IMAD R4, R14, 0x4, R7 ;  /* 0x000000040e047824 */ /* 0x000fe200078e0207 */
[C---:B------:R-:W-:Y:S01]  /*1920*/  LOP3.LUT R3, R130.reuse, 0xe0, RZ, 0xc0, !PT ;  /* 0x000000e082037812 */ /* 0x040fe200078ec0ff */
[C---:B------:R-:W-:Y:S01]  /*1930*/  IMAD R251, R135.reuse, 0x6, RZ ;  /* 0x0000000687fb7824 */ /* 0x040fe200078e02ff */
[----:B------:R-:W-:Y:S01]  /*1940*/  SHF.L.U32 R10, R130, 0x3, RZ ;  /* 0x00000003820a7819 */ /* 0x000fe200000006ff */
[----:B------:R-:W-:Y:S01]  /*1950*/  IMAD R241, R135, 0x7, RZ ;  /* 0x0000000787f17824 */ /* 0x000fe200078e02ff */
[----:B------:R-:W-:Y:S01]  /*1960*/  LOP3.LUT R15, R5, 0x90, R2, 0x78, !PT ;  /* 0x00000090050f7812 */ /* 0x000fe200078e7802 */
[----:B------:R-:W-:Y:S01]  /*1970*/  IMAD R2, R128, c[0x0][0x1a0], RZ ;  /* 0x0000680080027a24 */ /* 0x000fe200078e02ff */
[----:B------:R-:W-:Y:S01]  /*1980*/  LOP3.LUT R16, R10, 0x60, RZ, 0xc0, !PT ;  /* 0x000000600a107812 */ /* 0x000fe200078ec0ff */
[----:B------:R-:W-:Y:S01]  /*1990*/  IMAD R22, R4, 0x4, R3 ;  /* 0x0000000404167824 */ /* 0x000fe200078e0203 */
[----:B------:R-:W-:Y:S01]  /*19a0*/  LOP3.LUT R6, R130, 0xf, RZ, 0xc0, !PT ;  /* 0x0000000f82067812 */ /* 0x000fe200078ec0ff */
[----:B------:R-:W-:Y:S01]  /*19b0*/  IMAD R4, R188, c[0x0][0x1a8], RZ ;  /* 0x00006a00bc047a24 */ /* 0x000fe200078e02ff */
[----:B------:R-:W-:Y:S01]  /*19c0*/  LEA R18, P0, R2, c[0x0][0x168], 0x1 ;  /* 0x00005a0002127a11 */ /* 0x000fe200078008ff */
[----:B------:R-:W-:Y:S01]  /*19d0*/  IMAD.MOV.U32 R5, RZ, RZ, c[0x0][0x1a8] ;  /* 0x00006a00ff057624 */ /* 0x000fe200078e00ff */
[----:B------:R-:W-:Y:S01]  /*19e0*/  LOP3.LUT R8, R130, 0x7, RZ, 0xc0, !PT ;  /* 0x0000000782087812 */ /* 0x000fe200078ec0ff */
[----:B------:R-:W-:Y:S01]  /*19f0*/  IMAD R20, R7, 0x4, R16 ;  /* 0x0000000407147824 */ /* 0x000fe200078e0210 */
[----:B------:R-:W-:Y:S01]  /*1a00*/  LEA.HI.X.SX32 R2, R2, c[0x0][0x16c], 0x1, P0 ;  /* 0x00005b0002027a11 */ /* 0x000fe200000f0eff */
[----:B------:R-:W-:Y:S01]  /*1a10*/  IMAD R3, R128, c[0x0][0x1b0], RZ ;  /* 0x00006c0080037a24 */ /* 0x000fe200078e02ff */
[----:B------:R-:W-:Y:S01]  /*1a20*/  LEA R5, R5, R4, 0x8 ;  /* 0x0000000405057211 */ /* 0x000fe200078e40ff */
[----:B------:R-:W-:Y:S01]  /*1a30*/  IMAD R7, R6, c[0x0][0x1b4], RZ ;  /* 0x00006d0006077a24 */ /* 0x000fe200078e02ff */
[-C--:B------:R-:W-:Y:S01]  /*1a40*/  LEA R16, P0, R4, R18.reuse, 0x1 ;  /* 0x0000001204107211 */ /* 0x080fe200078008ff */
[C---:B------:R-:W-:Y:S01]  /*1a50*/  IMAD.SHL.U32 R6, R3.reuse, 0x2, RZ ;  /* 0x0000000203067824 */ /* 0x040fe200078e00ff */
[----:B------:R-:W-:Y:S01]  /*1a60*/  LOP3.LUT R11, R10, 0x30, RZ, 0xc0, !PT ;  /* 0x000000300a0b7812 */ /* 0x000fe200078ec0ff */
[----:B------:R-:W-:Y:S01]  /*1a70*/  IMAD.HI R3, R3, 0x2, RZ ;  /* 0x0000000203037827 */ /* 0x000fe200078e02ff */
[----:B------:R-:W-:Y:S01]  /*1a80*/  LEA R18, P1, R5, R18, 0x1 ;  /* 0x0000001205127211 */ /* 0x000fe200078208ff */
[----:B------:R-:W-:Y:S01]  /*1a90*/  CS2R R116, SRZ ;  /* 0x0000000000747805 */ /* 0x000fe2000001ff00 */
[----:B------:R-:W-:Y:S01]  /*1aa0*/  LEA.HI R190, R9, R190, RZ, 0x1e ;  /* 0x000000be09be7211 */ /* 0x000fe200078ff0ff */
[C---:B------:R-:W-:Y:S01]  /*1ab0*/  IMAD R10, R8.reuse, 0x40, R11 ;  /* 0x00000040080a7824 */ /* 0x040fe200078e020b */
[C---:B------:R-:W-:Y:S01]  /*1ac0*/  LEA R21, R8.reuse, R9, 0x2 ;  /* 0x0000000908157211 */ /* 0x040fe200078e10ff */
[----:B------:R-:W-:Y:S01]  /*1ad0*/  IMAD.SHL.U32 R8, R8, 0x10, RZ ;  /* 0x0000001008087824 */ /* 0x000fe200078e00ff */
[----:B------:R-:W-:Y:S01]  /*1ae0*/  SHF.L.U32 R9, R7, 0x1, RZ ;  /* 0x0000000107097819 */ /* 0x000fe200000006ff */
[C---:B------:R-:W-:Y:S01]  /*1af0*/  IMAD R225, R135.reuse, 0x9, RZ ;  /* 0x0000000987e17824 */ /* 0x040fe200078e02ff */
[-C--:B------:R-:W-:Y:S01]  /*1b00*/  LEA.HI.X.SX32 R17, R4, R2.reuse, 0x1, P0 ;  /* 0x0000000204117211 */ /* 0x080fe200000f0eff */
[----:B------:R-:W-:Y:S01]  /*1b10*/  IMAD R219, R135, 0xa, RZ ;  /* 0x0000000a87db7824 */ /* 0x000fe200078e02ff */
[----:B------:R-:W-:Y:S01]  /*1b20*/  LEA.HI.X.SX32 R19, R5, R2, 0x1, P1 ;  /* 0x0000000205137211 */ /* 0x000fe200008f0eff */
[----:B------:R-:W-:Y:S01]  /*1b30*/  IMAD.HI R2, R7, 0x2, RZ ;  /* 0x0000000207027827 */ /* 0x000fe200078e02ff */
[----:B------:R-:W-:Y:S01]  /*1b40*/  IADD3 R62, P0, P1, R9, c[0x0][0x170], R6 ;  /* 0x00005c00093e7a10 */ /* 0x000fe2000791e006 */
[----:B------:R-:W-:Y:S01]  /*1b50*/  CS2R R118, SRZ ;  /* 0x0000000000767805 */ /* 0x000fe2000001ff00 */
[----:B------:R-:W-:Y:S01]  /*1b60*/  SHF.R.U32.HI R11, RZ, 0x4, R130 ;  /* 0x00000004ff0b7819 */ /* 0x000fe20000011682 */
[----:B------:R-:W-:Y:S01]  /*1b70*/  IMAD.IADD R5, R15, 0x1, R20 ;  /* 0x000000010f057824 */ /* 0x000fe200078e0214 */
[----:B------:R-:W-:Y:S01]  /*1b80*/  IADD3.X R64, R2, c[0x0][0x174], R3, P0, P1 ;  /* 0x00005d0002407a10 */ /* 0x000fe200007e2403 */
[----:B------:R-:W-:Y:S01]  /*1b90*/  IMAD.WIDE R136, R135, 0x2, R16 ;  /* 0x0000000287887825 */ /* 0x000fe200078e0210 */
[----:B------:R-:W-:Y:S01]  /*1ba0*/  LOP3.LUT R6, R8, 0x30, R13, 0x78, !PT ;  /* 0x0000003008067812 */ /* 0x000fe200078e780d */
[----:B------:R-:W-:Y:S01]  /*1bb0*/  CS2R R68, SRZ ;  /* 0x0000000000447805 */ /* 0x000fe2000001ff00 */
[----:B------:R-:W-:Y:S01]  /*1bc0*/  SGXT.U32 R2, R11, 0x4 ;  /* 0x000000040b02781a */ /* 0x000fe20000000000 */
[C---:B------:R-:W-:Y:S01]  /*1bd0*/  IMAD R213, R135.reuse, 0xb, RZ ;  /* 0x0000000b87d57824 */ /* 0x040fe200078e02ff */
[--C-:B------:R-:W-:Y:S01]  /*1be0*/  SHF.R.S32.HI R4, RZ, 0x6, R130.reuse ;  /* 0x00000006ff047819 */ /* 0x100fe20000011482 */
[----:B------:R-:W-:Y:S01]  /*1bf0*/  IMAD R209, R135, 0xc, RZ ;  /* 0x0000000c87d17824 */ /* 0x000fe200078e02ff */
[----:B------:R-:W-:Y:S01]  /*1c00*/  LEA R6, R21, R6, 0x8 ;  /* 0x0000000615067211 */ /* 0x000fe200078e40ff */
[----:B------:R-:W-:Y:S01]  /*1c10*/  IMAD R21, R2, c[0x0][0x1b8], RZ ;  /* 0x00006e0002157a24 */ /* 0x000fe200078e02ff */
[----:B------:R-:W-:Y:S01]  /*1c20*/  MOV R56, c[0x0][0x1b8] ;  /* 0x00006e0000387a02 */ /* 0x000fe20000000f00 */
[C---:B------:R-:W-:Y:S01]  /*1c30*/  IMAD R205, R135.reuse, 0xd, RZ ;  /* 0x0000000d87cd7824 */ /* 0x040fe200078e02ff */
[----:B------:R-:W-:Y:S01]  /*1c40*/  LEA.HI R3, R130, 0x30, RZ, 0x1c ;  /* 0x0000003082037811 */ /* 0x000fe200078fe0ff */
[----:B------:R-:W-:Y:S01]  /*1c50*/  IMAD R201, R135, 0xe, RZ ;  /* 0x0000000e87c97824 */ /* 0x000fe200078e02ff */
[----:B------:R-:W-:Y:S01]  /*1c60*/  SGXT R4, R4, 0x1 ;  /* 0x000000010404781a */ /* 0x000fe20000000200 */
[----:B------:R-:W-:Y:S01]  /*1c70*/  IMAD R23, R56, 0x10, R21 ;  /* 0x0000001038177824 */ /* 0x000fe200078e0215 */
[----:B------:R-:W-:Y:S01]  /*1c80*/  LEA.HI R2, R130, 0xb0, RZ, 0x1c ;  /* 0x000000b082027811 */ /* 0x000fe200078fe0ff */
[----:B------:R-:W-:Y:S01]  /*1c90*/  IMAD R25, R3, c[0x0][0x1b8], RZ ;  /* 0x00006e0003197a24 */ /* 0x000fe200078e02ff */
[----:B------:R-:W-:Y:S01]  /*1ca0*/  LOP3.LUT R4, R4, 0x90, RZ, 0xc0, !PT ;  /* 0x0000009004047812 */ /* 0x000fe200078ec0ff */
[----:B------:R-:W-:Y:S01]  /*1cb0*/  IMAD R3, R56, 0x10, R23 ;  /* 0x0000001038037824 */ /* 0x000fe200078e0217 */
[----:B------:R-:W-:Y:S01]  /*1cc0*/  SHF.R.S32.HI R8, RZ, 0x2, R130 ;  /* 0x00000002ff087819 */ /* 0x000fe20000011482 */
[----:B------:R-:W-:Y:S01]  /*1cd0*/  IMAD R29, R2, c[0x0][0x1b8], RZ ;  /* 0x00006e00021d7a24 */ /* 0x000fe200078e02ff */
[----:B------:R-:W-:Y:S01]  /*1ce0*/  LOP3.LUT R7, R4, 0x17e, R13, 0x78, !PT ;  /* 0x0000017e04077812 */ /* 0x000fe200078e780d */
[C---:B------:R-:W-:Y:S01]  /*1cf0*/  IMAD R197, R135.reuse, 0xf, RZ ;  /* 0x0000000f87c57824 */ /* 0x040fe200078e02ff */
[----:B------:R-:W-:Y:S01]  /*1d00*/  SGXT R8, R8, 0x1 ;  /* 0x000000010808781a */ /* 0x000fe20000000200 */
[----:B------:R-:W-:Y:S01]  /*1d10*/  IMAD.WIDE R138, R135, 0x2, R18 ;  /* 0x00000002878a7825 */ /* 0x000fe200078e0212 */
[----:B------:R-:W-:Y:S01]  /*1d20*/  LEA.HI R4, R130, 0x70, RZ, 0x1c ;  /* 0x0000007082047811 */ /* 0x000fe200078fe0ff */
[----:B------:R0:W-:Y:S01]  /*1d30*/  STL.64 [R1+0x50], R136 ;  /* 0x0000508801007387 */ /* 0x0001e20000100a00 */
[----:B------:R-:W-:Y:S01]  /*1d40*/  LEA R2, R56, R3, 0x5 ;  /* 0x0000000338027211 */ /* 0x000fe200078e28ff */
[----:B------:R-:W-:Y:S01]  /*1d50*/  IMAD.WIDE R246, R241, 0x2, R16 ;  /* 0x00000002f1f67825 */ /* 0x000fe200078e0210 */
[--C-:B------:R-:W-:Y:S01]  /*1d60*/  LOP3.LUT R9, R10, 0x10, R13.reuse, 0x78, !PT ;  /* 0x000000100a097812 */ /* 0x100fe200078e780d */
[----:B------:R-:W-:Y:S01]  /*1d70*/  STL.64 [R1+0x48], R138 ;  /* 0x0000488a01007387 */ /* 0x000fe20000100a00 */
[----:B------:R-:W-:Y:S01]  /*1d80*/  LOP3.LUT R128, R8, 0x90, RZ, 0xc0, !PT ;  /* 0x0000009008807812 */ /* 0x000fe200078ec0ff */
[----:B------:R-:W-:Y:S01]  /*1d90*/  IMAD R27, R4, c[0x0][0x1b8], RZ ;  /* 0x00006e00041b7a24 */ /* 0x000fe200078e02ff */
[----:B------:R-:W-:Y:S01]  /*1da0*/  LEA.HI R10, R130, 0xf0, RZ, 0x1c ;  /* 0x000000f0820a7811 */ /* 0x000fe200078fe0ff */
[----:B------:R-:W-:Y:S01]  /*1db0*/  IMAD R4, R56, 0x10, R2 ;  /* 0x0000001038047824 */ /* 0x000fe200078e0202 */
[----:B------:R-:W-:Y:S01]  /*1dc0*/  LOP3.LUT R13, R128, 0x10, R13, 0x78, !PT ;  /* 0x00000010800d7812 */ /* 0x000fe200078e780d */
[----:B------:R-:W-:Y:S01]  /*1dd0*/  IMAD R8, R14, 0x20, R9 ;  /* 0x000000200e087824 */ /* 0x000fe200078e0209 */
[----:B------:R-:W-:Y:S01]  /*1de0*/  LEA.HI R11, R130, 0x130, RZ, 0x1c ;  /* 0x00000130820b7811 */ /* 0x000fe200078fe0ff */
[----:B------:R-:W-:Y:S01]  /*1df0*/  IMAD R31, R10, c[0x0][0x1b8], RZ ;  /* 0x00006e000a1f7a24 */ /* 0x000fe200078e02ff */
[----:B------:R-:W-:Y:S01]  /*1e00*/  LEA.HI R14, R130, 0x1b0, RZ, 0x1c ;  /* 0x000001b0820e7811 */ /* 0x000fe200078fe0ff */
[----:B------:R-:W-:Y:S01]  /*1e10*/  IMAD R10, R56, 0x10, R4 ;  /* 0x00000010380a7824 */ /* 0x000fe200078e0204 */
[----:B------:R-:W-:Y:S01]  /*1e20*/  LEA.HI R15, R130, 0x1f0, RZ, 0x1c ;  /* 0x000001f0820f7811 */ /* 0x000fe200078fe0ff */
[----:B------:R-:W-:Y:S01]  /*1e30*/  IMAD.U32 R9, R22, 0x8, R13 ;  /* 0x0000000816097824 */ /* 0x000fe200078e000d */
[----:B------:R-:W-:Y:S01]  /*1e40*/  LEA.HI R13, R130, 0x170, RZ, 0x1c ;  /* 0x00000170820d7811 */ /* 0x000fe200078fe0ff */
[----:B------:R-:W-:Y:S01]  /*1e50*/  IMAD R32, R11, c[0x0][0x1b8], RZ ;  /* 0x00006e000b207a24 */ /* 0x000fe200078e02ff */
[----:B------:R-:W-:Y:S01]  /*1e60*/  LEA R11, R56, R10, 0x5 ;  /* 0x0000000a380b7211 */ /* 0x000fe200078e28ff */
[----:B------:R-:W-:Y:S01]  /*1e70*/  IMAD R34, R14, c[0x0][0x1b8], RZ ;  /* 0x00006e000e227a24 */ /* 0x000fe200078e02ff */
[-C--:B------:R-:W-:Y:S01]  /*1e80*/  LEA R178, P1, R21, R62.reuse, 0x1 ;  /* 0x0000003e15b27211 */ /* 0x080fe200078208ff */
[----:B------:R-:W-:Y:S01]  /*1e90*/  IMAD R33, R13, c[0x0][0x1b8], RZ ;  /* 0x00006e000d217a24 */ /* 0x000fe200078e02ff */
[----:B------:R-:W-:Y:S01]  /*1ea0*/  LEA R164, P0, R27, R62, 0x1 ;  /* 0x0000003e1ba47211 */ /* 0x000fe200078008ff */
[C---:B------:R-:W-:Y:S01]  /*1eb0*/  IMAD R13, R56.reuse, 0x10, R11 ;  /* 0x00000010380d7824 */ /* 0x040fe200078e020b */
[----:B------:R-:W-:Y:S01]  /*1ec0*/  LEA.HI.X.SX32 R179, R21, R64, 0x1, P1 ;  /* 0x0000004015b37211 */ /* 0x000fe200008f0eff */
[----:B------:R-:W-:Y:S01]  /*1ed0*/  IMAD R35, R15, c[0x0][0x1b8], RZ ;  /* 0x00006e000f237a24 */ /* 0x000fe200078e02ff */
[----:B------:R-:W-:Y:S01]  /*1ee0*/  LEA R26, P1, R33, R62, 0x1 ;  /* 0x0000003e211a7211 */ /* 0x000fe200078208ff */
[C---:B------:R-:W-:Y:S01]  /*1ef0*/  IMAD R14, R56.reuse, 0x10, R13 ;  /* 0x00000010380e7824 */ /* 0x040fe200078e020d */
[-C--:B------:R-:W-:Y:S01]  /*1f00*/  LEA.HI.X.SX32 R165, R27, R64.reuse, 0x1, P0 ;  /* 0x000000401ba57211 */ /* 0x080fe200000f0eff */
[--C-:B------:R-:W-:Y:S01]  /*1f10*/  IMAD.WIDE R228, R225, 0x2, R16.reuse ;  /* 0x00000002e1e47825 */ /* 0x100fe200078e0210 */
[----:B------:R-:W-:Y:S01]  /*1f20*/  LEA.HI.X.SX32 R27, R33, R64, 0x1, P1 ;  /* 0x00000040211b7211 */ /* 0x000fe200008f0eff */
[----:B------:R-:W-:Y:S01]  /*1f30*/  CS2R R70, SRZ ;  /* 0x0000000000467805 */ /* 0x000fe2000001ff00 */
[----:B------:R-:W-:Y:S01]  /*1f40*/  LEA R15, R56, R14, 0x5 ;  /* 0x0000000e380f7211 */ /* 0x000fe200078e28ff */
[----:B------:R-:W-:Y:S01]  /*1f50*/  IMAD.WIDE R222, R219, 0x2, R16 ;  /* 0x00000002dbde7825 */ /* 0x000fe200078e0210 */
[-C--:B------:R-:W-:Y:S01]  /*1f60*/  LEA R170, P1, R2, R62.reuse, 0x1 ;  /* 0x0000003e02aa7211 */ /* 0x080fe200078208ff */
[----:B------:R-:W-:Y:S01]  /*1f70*/  CS2R R66, SRZ ;  /* 0x0000000000427805 */ /* 0x000fe2000001ff00 */
[-C--:B------:R-:W-:Y:S01]  /*1f80*/  LEA R172, P5, R25, R62.reuse, 0x1 ;  /* 0x0000003e19ac7211 */ /* 0x080fe200078a08ff */
[----:B------:R-:W-:Y:S01]  /*1f90*/  IMAD R37, R56, 0x10, R15 ;  /* 0x0000001038257824 */ /* 0x000fe200078e020f */
[-C--:B------:R-:W-:Y:S01]  /*1fa0*/  LEA R24, P2, R32, R62.reuse, 0x1 ;  /* 0x0000003e20187211 */ /* 0x080fe200078408ff */
[----:B------:R-:W-:Y:S01]  /*1fb0*/  IMAD.WIDE R214, R213, 0x2, R16 ;  /* 0x00000002d5d67825 */ /* 0x000fe200078e0210 */
[----:B------:R-:W-:Y:S01]  /*1fc0*/  LEA R174, P0, R3, R62, 0x1 ;  /* 0x0000003e03ae7211 */ /* 0x000fe200078008ff */
[----:B------:R-:W-:Y:S01]  /*1fd0*/  CS2R R124, SRZ ;  /* 0x00000000007c7805 */ /* 0x000fe2000001ff00 */
[-C--:B------:R-:W-:Y:S01]  /*1fe0*/  LEA.HI.X.SX32 R171, R2, R64.reuse, 0x1, P1 ;  /* 0x0000004002ab7211 */ /* 0x080fe200008f0eff */
[----:B------:R-:W-:Y:S01]  /*1ff0*/  IMAD R39, R56, 0x10, R37 ;  /* 0x0000001038277824 */ /* 0x000fe200078e0225 */
[-C--:B------:R-:W-:Y:S01]  /*2000*/  LEA.HI.X.SX32 R173, R25, R64.reuse, 0x1, P5 ;  /* 0x0000004019ad7211 */ /* 0x080fe200028f0eff */
[--C-:B------:R-:W-:Y:S01]  /*2010*/  IMAD.WIDE R210, R209, 0x2, R16.reuse ;  /* 0x00000002d1d27825 */ /* 0x100fe200078e0210 */
[-C--:B------:R-:W-:Y:S01]  /*2020*/  LEA.HI.X.SX32 R25, R32, R64.reuse, 0x1, P2 ;  /* 0x0000004020197211 */ /* 0x080fe200010f0eff */
[----:B------:R-:W-:Y:S01]  /*2030*/  CS2R R126, SRZ ;  /* 0x00000000007e7805 */ /* 0x000fe2000001ff00 */
[----:B------:R-:W-:Y:S01]  /*2040*/  LEA R41, R56, R39, 0x5 ;  /* 0x0000002738297211 */ /* 0x000fe200078e28ff */
[----:B------:R-:W-:Y:S01]  /*2050*/  IMAD.WIDE R206, R205, 0x2, R16 ;  /* 0x00000002cdce7825 */ /* 0x000fe200078e0210 */
[----:B------:R-:W-:Y:S01]  /*2060*/  LEA.HI.X.SX32 R175, R3, R64, 0x1, P0 ;  /* 0x0000004003af7211 */ /* 0x000fe200000f0eff */
[----:B------:R-:W-:Y:S01]  /*2070*/  CS2R R76, SRZ ;  /* 0x00000000004c7805 */ /* 0x000fe2000001ff00 */
[-C--:B------:R-:W-:Y:S01]  /*2080*/  LEA R168, P2, R4, R62.reuse, 0x1 ;  /* 0x0000003e04a87211 */ /* 0x080fe200078408ff */
[----:B------:R-:W-:Y:S01]  /*2090*/  IMAD R2, R56, 0x10, R41 ;  /* 0x0000001038027824 */ /* 0x000fe200078e0229 */
[----:B------:R-:W-:Y:S01]  /*20a0*/  LEA R166, P0, R10, R62, 0x1 ;  /* 0x0000003e0aa67211 */ /* 0x000fe200078008ff */
        /* <DEDUP_REMOVED lines=9> */
[C---:B------:R-:W-:Y:S01]  /*2140*/  LEA R4, R56.reuse, R3, 0x5 ;  /* 0x0000000338047211 */ /* 0x040fe200078e28ff */
[----:B------:R-:W-:Y:S01]  /*2150*/  IMAD.MOV.U32 R181, RZ, RZ, 0x3f800000 ;  /* 0x3f800000ffb57424 */ /* 0x000fe200078e00ff */
[----:B------:R-:W-:Y:S01]  /*2160*/  LEA R176, P6, R23, R62, 0x1 ;  /* 0x0000003e17b07211 */ /* 0x000fe200078c08ff */
[----:B------:R-:W-:Y:S01]  /*2170*/  IMAD.MOV.U32 R180, RZ, RZ, 0x3f800000 ;  /* 0x3f800000ffb47424 */ /* 0x000fe200078e00ff */
[-C--:B------:R-:W-:Y:S01]  /*2180*/  LEA.HI.X.SX32 R163, R11, R64.reuse, 0x1, P1 ;  /* 0x000000400ba37211 */ /* 0x080fe200008f0eff */
[C---:B------:R-:W-:Y:S01]  /*2190*/  IMAD R10, R56.reuse, 0x10, R4 ;  /* 0x00000010380a7824 */ /* 0x040fe200078e0204 */
[----:B------:R-:W-:Y:S01]  /*21a0*/  LEA.HI.X.SX32 R161, R13, R64, 0x1, P2 ;  /* 0x000000400da17211 */ /* 0x000fe200010f0eff */
[----:B------:R-:W-:Y:S01]  /*21b0*/  CS2R R74, SRZ ;  /* 0x00000000004a7805 */ /* 0x000fe2000001ff00 */
[-C--:B------:R-:W-:Y:S01]  /*21c0*/  LEA R36, P2, R37, R62.reuse, 0x1 ;  /* 0x0000003e25247211 */ /* 0x080fe200078408ff */
[----:B------:R-:W-:Y:S01]  /*21d0*/  IMAD R11, R56, 0x10, R10 ;  /* 0x00000010380b7824 */ /* 0x000fe200078e020a */
[----:B------:R-:W-:Y:S01]  /*21e0*/  LEA R20, P4, R29, R62, 0x1 ;  /* 0x0000003e1d147211 */ /* 0x000fe200078808ff */
[----:B------:R-:W-:Y:S01]  /*21f0*/  CS2R R80, SRZ ;  /* 0x0000000000507805 */ /* 0x000fe2000001ff00 */
[----:B------:R-:W-:Y:S01]  /*2200*/  LEA.HI.X.SX32 R177, R23, R64, 0x1, P6 ;  /* 0x0000004017b17211 */ /* 0x000fe200030f0eff */
[----:B------:R-:W-:Y:S01]  /*2210*/  CS2R R82, SRZ ;  /* 0x0000000000527805 */ /* 0x000fe2000001ff00 */
[-C--:B------:R-:W-:Y:S01]  /*2220*/  LEA R28, P6, R34, R62.reuse, 0x1 ;  /* 0x0000003e221c7211 */ /* 0x080fe200078c08ff */
[----:B------:R-:W-:Y:S01]  /*2230*/  CS2R R120, SRZ ;  /* 0x0000000000787805 */ /* 0x000fe2000001ff00 */
[----:B------:R-:W-:Y:S01]  /*2240*/  LEA R32, P0, R14, R62, 0x1 ;  /* 0x0000003e0e207211 */ /* 0x000fe200078008ff */
[----:B------:R-:W-:Y:S01]  /*2250*/  CS2R R122, SRZ ;  /* 0x00000000007a7805 */ /* 0x000fe2000001ff00 */
[----:B------:R-:W-:Y:S01]  /*2260*/  LEA.HI.X.SX32 R37, R37, R64, 0x1, P2 ;  /* 0x0000004025257211 */ /* 0x000fe200010f0eff */
[----:B------:R-:W-:Y:S01]  /*2270*/  CS2R R84, SRZ ;  /* 0x0000000000547805 */ /* 0x000fe2000001ff00 */
[-C--:B------:R-:W-:Y:S01]  /*2280*/  LEA R42, P2, R2, R62.reuse, 0x1 ;  /* 0x0000003e022a7211 */ /* 0x080fe200078408ff */
[----:B------:R-:W-:Y:S01]  /*2290*/  CS2R R86, SRZ ;  /* 0x0000000000567805 */ /* 0x000fe2000001ff00 */
[----:B------:R-:W-:Y:S01]  /*22a0*/  LEA R13, R56, R11, 0x5 ;  /* 0x0000000b380d7211 */ /* 0x000fe200078e28ff */
[----:B------:R-:W-:Y:S01]  /*22b0*/  CS2R R88, SRZ ;  /* 0x0000000000587805 */ /* 0x000fe2000001ff00 */
[----:B------:R-:W-:Y:S01]  /*22c0*/  LEA R22, P3, R31, R62, 0x1 ;  /* 0x0000003e1f167211 */ /* 0x000fe200078608ff */
[----:B------:R-:W-:Y:S01]  /*22d0*/  CS2R R90, SRZ ;  /* 0x00000000005a7805 */ /* 0x000fe2000001ff00 */
[----:B------:R-:W-:Y:S01]  /*22e0*/  LEA.HI.X.SX32 R21, R29, R64, 0x1, P4 ;  /* 0x000000401d157211 */ /* 0x000fe200020f0eff */
[----:B------:R-:W-:Y:S01]  /*22f0*/  CS2R R92, SRZ ;  /* 0x00000000005c7805 */ /* 0x000fe2000001ff00 */
[----:B------:R-:W-:Y:S01]  /*2300*/  LEA R30, P5, R35, R62, 0x1 ;  /* 0x0000003e231e7211 */ /* 0x000fe200078a08ff */
[----:B------:R-:W-:Y:S01]  /*2310*/  CS2R R94, SRZ ;  /* 0x00000000005e7805 */ /* 0x000fe2000001ff00 */
[-C--:B------:R-:W-:Y:S01]  /*2320*/  LEA.HI.X.SX32 R29, R34, R64.reuse, 0x1, P6 ;  /* 0x00000040221d7211 */ /* 0x080fe200030f0eff */
[----:B------:R-:W-:Y:S01]  /*2330*/  CS2R R96, SRZ ;  /* 0x0000000000607805 */ /* 0x000fe2000001ff00 */
[----:B------:R-:W-:Y:S01]  /*2340*/  LEA.HI.X.SX32 R33, R14, R64, 0x1, P0 ;  /* 0x000000400e217211 */ /* 0x000fe200000f0eff */
[----:B------:R-:W-:Y:S01]  /*2350*/  CS2R R98, SRZ ;  /* 0x0000000000627805 */ /* 0x000fe2000001ff00 */
[-C--:B------:R-:W-:Y:S01]  /*2360*/  LEA R34, P1, R15, R62.reuse, 0x1 ;  /* 0x0000003e0f227211 */ /* 0x080fe200078208ff */
[----:B------:R-:W-:Y:S01]  /*2370*/  CS2R R100, SRZ ;  /* 0x0000000000647805 */ /* 0x000fe2000001ff00 */
[----:B------:R-:W-:Y:S01]  /*2380*/  LEA R38, P0, R39, R62, 0x1 ;  /* 0x0000003e27267211 */ /* 0x000fe200078008ff */
[----:B------:R-:W-:Y:S01]  /*2390*/  CS2R R102, SRZ ;  /* 0x0000000000667805 */ /* 0x000fe2000001ff00 */
[-C--:B------:R-:W-:Y:S01]  /*23a0*/  LEA.HI.X.SX32 R43, R2, R64.reuse, 0x1, P2 ;  /* 0x00000040022b7211 */ /* 0x080fe200010f0eff */
[C---:B------:R-:W-:Y:S01]  /*23b0*/  IMAD R2, R56.reuse, 0x10, R13 ;  /* 0x0000001038027824 */ /* 0x040fe200078e020d */
[-C--:B------:R-:W-:Y:S01]  /*23c0*/  LEA.HI.X.SX32 R23, R31, R64.reuse, 0x1, P3 ;  /* 0x000000401f177211 */ /* 0x080fe200018f0eff */
[----:B------:R-:W-:Y:S01]  /*23d0*/  CS2R R104, SRZ ;  /* 0x0000000000687805 */ /* 0x000fe2000001ff00 */
[-C--:B------:R-:W-:Y:S01]  /*23e0*/  LEA.HI.X.SX32 R31, R35, R64.reuse, 0x1, P5 ;  /* 0x00000040231f7211 */ /* 0x080fe200028f0eff */
[----:B------:R-:W-:Y:S01]  /*23f0*/  IMAD R14, R56, 0x10, R2 ;  /* 0x00000010380e7824 */ /* 0x000fe200078e0202 */
        /* <DEDUP_REMOVED lines=10> */
[----:B------:R-:W-:Y:S01]  /*24a0*/  LEA R48, P2, R10, R62, 0x1 ;  /* 0x0000003e0a307211 */ /* 0x000fe200078408ff */
[--C-:B------:R-:W-:Y:S01]  /*24b0*/  IMAD.WIDE R240, R241, 0x2, R18.reuse ;  /* 0x00000002f1f07825 */ /* 0x100fe200078e0212 */
[----:B------:R-:W-:Y:S01]  /*24c0*/  LEA.HI.X.SX32 R45, R3, R64, 0x1, P0 ;  /* 0x00000040032d7211 */ /* 0x000fe200000f0eff */
[----:B------:R-:W-:Y:S01]  /*24d0*/  UMOV UR4, URZ ;  /* 0x0000003f00047c82 */ /* 0x000fe20008000000 */
[----:B------:R-:W-:Y:S01]  /*24e0*/  LEA R46, P1, R4, R62, 0x1 ;  /* 0x0000003e042e7211 */ /* 0x000fe200078208ff */
[--C-:B------:R-:W-:Y:S01]  /*24f0*/  IMAD.WIDE R224, R225, 0x2, R18.reuse ;  /* 0x00000002e1e07825 */ /* 0x100fe200078e0212 */
[----:B------:R-:W-:Y:S01]  /*2500*/  LEA R3, R56, R14, 0x5 ;  /* 0x0000000e38037211 */ /* 0x000fe200078e28ff */
[----:B------:R-:W-:Y:S01]  /*2510*/  UMOV UR5, URZ ;  /* 0x0000003f00057c82 */ /* 0x000fe20008000000 */
[-C--:B------:R-:W-:Y:S01]  /*2520*/  LEA.HI.X.SX32 R49, R10, R64.reuse, 0x1, P2 ;  /* 0x000000400a317211 */ /* 0x080fe200010f0eff */
[----:B------:R-:W-:Y:S01]  /*2530*/  IMAD.WIDE R218, R219, 0x2, R18 ;  /* 0x00000002dbda7825 */ /* 0x000fe200078e0212 */
[----:B------:R-:W-:-:S02]  /*2540*/  LEA.HI.X.SX32 R47, R4, R64, 0x1, P1 ;  /* 0x00000040042f7211 */ /* 0x000fc400008f0eff */
[-C--:B------:R-:W-:Y:S01]  /*2550*/  LEA R54, P2, R2, R62.reuse, 0x1 ;  /* 0x0000003e02367211 */ /* 0x080fe200078408ff */
[----:B------:R-:W-:Y:S01]  /*2560*/  IMAD R4, R56, 0x10, R3 ;  /* 0x0000001038047824 */ /* 0x000fe200078e0203 */
[-C--:B------:R-:W-:Y:S01]  /*2570*/  LEA R50, P0, R11, R62.reuse, 0x1 ;  /* 0x0000003e0b327211 */ /* 0x080fe200078008ff */
[----:B------:R-:W-:Y:S01]  /*2580*/  IMAD.WIDE R212, R213, 0x2, R18 ;  /* 0x00000002d5d47825 */ /* 0x000fe200078e0212 */
[----:B------:R-:W-:Y:S02]  /*2590*/  LEA R52, P1, R13, R62, 0x1 ;  /* 0x0000003e0d347211 */ /* 0x000fe400078208ff */
[-C--:B------:R-:W-:Y:S01]  /*25a0*/  LEA.HI.X.SX32 R55, R2, R64.reuse, 0x1, P2 ;  /* 0x0000004002377211 */ /* 0x080fe200010f0eff */
[----:B------:R-:W-:Y:S01]  /*25b0*/  IMAD R2, R56, 0x10, R4 ;  /* 0x0000001038027824 */ /* 0x000fe200078e0204 */
[-C--:B------:R-:W-:Y:S01]  /*25c0*/  LEA.HI.X.SX32 R51, R11, R64.reuse, 0x1, P0 ;  /* 0x000000400b337211 */ /* 0x080fe200000f0eff */
[--C-:B------:R-:W-:Y:S01]  /*25d0*/  IMAD.WIDE R208, R209, 0x2, R18.reuse ;  /* 0x00000002d1d07825 */ /* 0x100fe200078e0212 */
[----:B------:R-:W-:Y:S01]  /*25e0*/  LEA.HI.X.SX32 R53, R13, R64, 0x1, P1 ;  /* 0x000000400d357211 */ /* 0x000fe200008f0eff */
[----:B------:R-:W-:Y:S01]  /*25f0*/  CS2R R10, SRZ ;  /* 0x00000000000a7805 */ /* 0x000fe2000001ff00 */
[-C--:B------:R-:W-:Y:S01]  /*2600*/  LEA R56, P0, R14, R62.reuse, 0x1 ;  /* 0x0000003e0e387211 */ /* 0x080fe200078008ff */
[----:B------:R-:W-:Y:S01]  /*2610*/  IMAD.WIDE R204, R205, 0x2, R18 ;  /* 0x00000002cdcc7825 */ /* 0x000fe200078e0212 */
[----:B------:R-:W-:-:S02]  /*2620*/  LEA R58, P1, R3, R62, 0x1 ;  /* 0x0000003e033a7211 */ /* 0x000fc400078208ff */
[-C--:B------:R-:W-:Y:S01]  /*2630*/  LEA R60, P2, R4, R62.reuse, 0x1 ;  /* 0x0000003e043c7211 */ /* 0x080fe200078408ff */
[--C-:B------:R-:W-:Y:S01]  /*2640*/  IMAD.WIDE R200, R201, 0x2, R18.reuse ;  /* 0x00000002c9c87825 */ /* 0x100fe200078e0212 */
[----:B------:R-:W-:Y:S02]  /*2650*/  LEA R62, P3, R2, R62, 0x1 ;  /* 0x0000003e023e7211 */ /* 0x000fe400078608ff */
[C---:B------:R-:W-:Y:S01]  /*2660*/  LEA.HI R193, R242.reuse, 0x18, RZ, 0x1e ;  /* 0x00000018f2c17811 */ /* 0x040fe200078ff0ff */
[----:B------:R-:W-:Y:S01]  /*2670*/  IMAD.WIDE R196, R197, 0x2, R18 ;  /* 0x00000002c5c47825 */ /* 0x000fe200078e0212 */
[----:B------:R-:W-:Y:S02]  /*2680*/  LEA.HI R192, R242, 0x10, RZ, 0x1e ;  /* 0x00000010f2c07811 */ /* 0x000fe400078ff0ff */
[----:B------:R-:W-:Y:S01]  /*2690*/  SHF.R.U32.HI R13, RZ, 0x3, R130 ;  /* 0x00000003ff0d7819 */ /* 0x000fe20000011682 */
[----:B------:R-:W-:Y:S01]  /*26a0*/  IMAD.IADD R131, R12, 0x1, R193 ;  /* 0x000000010c837824 */ /* 0x000fe200078e02c1 */
[----:B------:R-:W-:Y:S01]  /*26b0*/  LEA.HI R191, R242, 0x8, RZ, 0x1e ;  /* 0x00000008f2bf7811 */ /* 0x000fe200078ff0ff */
[----:B------:R-:W-:Y:S01]  /*26c0*/  IMAD.IADD R129, R12, 0x1, R192 ;  /* 0x000000010c817824 */ /* 0x000fe200078e02c0 */
[----:B------:R-:W-:Y:S01]  /*26d0*/  LEA.HI.X.SX32 R63, R2, R64, 0x1, P3 ;  /* 0x00000040023f7211 */ /* 0x000fe200018f0eff */
[C---:B------:R-:W-:Y:S01]  /*26e0*/  IMAD R129, R135.reuse, 0x3, RZ ;  /* 0x0000000387817824 */ /* 0x040fe200078e02ff */
[----:B------:R-:W-:Y:S01]  /*26f0*/  LEA.HI R2, R242, R12, RZ, 0x1e ;  /* 0x0000000cf2027211 */ /* 0x000fe200078ff0ff */
[----:B------:R-:W-:Y:S01]  /*2700*/  IMAD.SHL.U32 R131, R135, 0x4, RZ ;  /* 0x0000000487837824 */ /* 0x000fe200078e00ff */
[----:B------:R-:W-:Y:S01]  /*2710*/  LOP3.LUT R187, R13, 0x4, RZ, 0xc0, !PT ;  /* 0x000000040dbb7812 */ /* 0x000fe200078ec0ff */
[C---:B------:R-:W-:Y:S01]  /*2720*/  IMAD.SHL.U32 R13, R135.reuse, 0x2, RZ ;  /* 0x00000002870d7824 */ /* 0x040fe200078e00ff */
[----:B------:R-:W-:Y:S01]  /*2730*/  IADD3 R12, R12, R191, RZ ;  /* 0x000000bf0c0c7210 */ /* 0x000fe20007ffe0ff */
[----:B------:R-:W-:Y:S01]  /*2740*/  IMAD.SHL.U32 R12, R192, 0x8, RZ ;  /* 0x00000008c00c7824 */ /* 0x000fe200078e00ff */
[----:B------:R-:W-:Y:S01]  /*2750*/  SHF.L.U32 R233, R135, 0x3, RZ ;  /* 0x0000000387e97819 */ /* 0x000fe200000006ff */
[----:B0-----:R-:W-:Y:S01]  /*2760*/  IMAD.WIDE R136, R13, 0x2, R18 ;  /* 0x000000020d887825 */ /* 0x001fe200078e0212 */
[----:B------:R-:W-:-:S02]  /*2770*/  LOP3.LUT R183, R128, 0x160, R134, 0xf8, !PT ;  /* 0x0000016080b77812 */ /* 0x000fc400078ef886 */
[-C--:B------:R-:W-:Y:S01]  /*2780*/  LEA.HI.X.SX32 R57, R14, R64.reuse, 0x1, P0 ;  /* 0x000000400e397211 */ /* 0x080fe200000f0eff */
[----:B------:R-:W-:Y:S01]  /*2790*/  IMAD.WIDE R134, R13, 0x2, R16 ;  /* 0x000000020d867825 */ /* 0x000fe200078e0210 */
[-C--:B------:R-:W-:Y:S02]  /*27a0*/  LEA.HI.X.SX32 R59, R3, R64.reuse, 0x1, P1 ;  /* 0x00000040033b7211 */ /* 0x080fe400008f0eff */
[C---:B------:R-:W-:Y:S01]  /*27b0*/  LOP3.LUT P0, RZ, R130.reuse, 0x3, RZ, 0xc0, !PT ;  /* 0x0000000382ff7812 */ /* 0x040fe2000780c0ff */
[----:B------:R-:W-:Y:S01]  /*27c0*/  IMAD.IADD R185, R187, 0x1, R12 ;  /* 0x00000001bbb97824 */ /* 0x000fe200078e020c */
[----:B------:R0:W-:Y:S01]  /*27d0*/  STL.64 [R1+0x40], R134 ;  /* 0x0000408601007387 */ /* 0x0001e20000100a00 */
[----:B------:R-:W-:Y:S01]  /*27e0*/  IMAD.WIDE R12, R129, 0x2, R16 ;  /* 0x00000002810c7825 */ /* 0x000fe200078e0210 */
[----:B------:R-:W-:Y:S02]  /*27f0*/  LOP3.LUT P1, RZ, R130, 0x1, RZ, 0xc0, !PT ;  /* 0x0000000182ff7812 */ /* 0x000fe4000782c0ff */
[----:B------:R-:W-:Y:S01]  /*2800*/  STL.64 [R1+0x38], R136 ;  /* 0x0000388801007387 */ /* 0x000fe20000100a00 */
[----:B------:R-:W-:Y:S01]  /*2810*/  LOP3.LUT R183, R183, 0x10, R130, 0x78, !PT ;  /* 0x00000010b7b77812 */ /* 0x000fe200078e7882 */
[----:B------:R-:W-:Y:S01]  /*2820*/  IMAD.SHL.U32 R186, R191, 0x8, RZ ;  /* 0x00000008bfba7824 */ /* 0x000fe200078e00ff */
[----:B------:R-:W-:Y:S01]  /*2830*/  SHF.L.U32 R132, R242, 0x1, RZ ;  /* 0x00000001f2847819 */ /* 0x000fe200000006ff */
[----:B------:R1:W-:Y:S01]  /*2840*/  STL.64 [R1+0x30], R12 ;  /* 0x0000300c01007387 */ /* 0x0003e20000100a00 */
[----:B------:R-:W-:Y:S01]  /*2850*/  SHF.L.U32 R184, R193, 0x3, RZ ;  /* 0x00000003c1b87819 */ /* 0x000fe200000006ff */
[----:B------:R-:W-:Y:S01]  /*2860*/  IMAD.IADD R186, R187, 0x1, R186 ;  /* 0x00000001bbba7824 */ /* 0x000fe200078e02ba */
[----:B------:R-:W-:Y:S01]  /*2870*/  LEA.HI.X.SX32 R61, R4, R64, 0x1, P2 ;  /* 0x00000040043d7211 */ /* 0x000fe200010f0eff */
[----:B0-----:R-:W-:Y:S01]  /*2880*/  IMAD.WIDE R134, R129, 0x2, R18 ;  /* 0x0000000281867825 */ /* 0x001fe200078e0212 */
[C---:B------:R-:W-:Y:S01]  /*2890*/  LOP3.LUT R3, R0.reuse, 0x10, RZ, 0x3c, !PT ;  /* 0x0000001000037812 */ /* 0x040fe200078e3cff */
[----:B------:R-:W-:Y:S01]  /*28a0*/  CS2R R64, SRZ ;  /* 0x0000000000407805 */ /* 0x000fe2000001ff00 */
[C---:B------:R-:W-:Y:S01]  /*28b0*/  LOP3.LUT R4, R0.reuse, 0x20, RZ, 0x3c, !PT ;  /* 0x0000002000047812 */ /* 0x040fe200078e3cff */
[----:B------:R-:W-:Y:S01]  /*28c0*/  IMAD.WIDE R128, R131, 0x2, R16 ;  /* 0x0000000283807825 */ /* 0x000fe200078e0210 */
[----:B------:R-:W-:Y:S01]  /*28d0*/  STL.64 [R1+0x28], R134 ;  /* 0x0000288601007387 */ /* 0x000fe20000100a00 */
[----:B------:R-:W-:-:S02]  /*28e0*/  LOP3.LUT R2, R0, 0x30, RZ, 0x3c, !PT ;  /* 0x0000003000027812 */ /* 0x000fc400078e3cff */
[----:B-1----:R-:W-:Y:S01]  /*28f0*/  IMAD.WIDE R12, R131, 0x2, R18 ;  /* 0x00000002830c7825 */ /* 0x002fe200078e0212 */
[----:B------:R0:W-:Y:S01]  /*2900*/  STL.64 [R1+0x20], R128 ;  /* 0x0000208001007387 */ /* 0x0001e20000100a00 */
[C---:B------:R-:W-:Y:S02]  /*2910*/  LOP3.LUT R3, R0.reuse, 0x40, RZ, 0x3c, !PT ;  /* 0x0000004000037812 */ /* 0x040fe400078e3cff */
[--C-:B------:R-:W-:Y:S01]  /*2920*/  IMAD.WIDE R130, R133, 0x2, R16.reuse ;  /* 0x0000000285827825 */ /* 0x100fe200078e0210 */
[----:B------:R1:W-:Y:S01]  /*2930*/  STL.64 [R1+0x18], R12 ;  /* 0x0000180c01007387 */ /* 0x0003e20000100a00 */
[C---:B------:R-:W-:Y:S02]  /*2940*/  LOP3.LUT R4, R0.reuse, 0x50, RZ, 0x3c, !PT ;  /* 0x0000005000047812 */ /* 0x040fe400078e3cff */
[C---:B------:R-:W-:Y:S01]  /*2950*/  LOP3.LUT R2, R0.reuse, 0x60, RZ, 0x3c, !PT ;  /* 0x0000006000027812 */ /* 0x040fe200078e3cff */
[----:B------:R2:W-:Y:S01]  /*2960*/  STL.64 [R1+0x10], R130 ;  /* 0x0000108201007387 */ /* 0x0005e20000100a00 */
[----:B------:R-:W-:Y:S01]  /*2970*/  LOP3.LUT R3, R0, 0x70, RZ, 0x3c, !PT ;  /* 0x0000007000037812 */ /* 0x000fe200078e3cff */
[----:B------:R-:W-:Y:S01]  /*2980*/  IMAD.WIDE R236, R233, 0x2, R16 ;  /* 0x00000002e9ec7825 */ /* 0x000fe200078e0210 */
[----:B------:R-:W-:-:S02]  /*2990*/  IADD3 R184, R187, R184, RZ ;  /* 0x000000b8bbb87210 */ /* 0x000fc40007ffe0ff */
[C---:B------:R-:W-:Y:S01]  /*29a0*/  ISETP.GE.U32.AND P6, PT, R188.reuse, 0x40, PT ;  /* 0x00000040bc00780c */ /* 0x040fe20003fc6070 */
[----:B0-----:R-:W-:Y:S01]  /*29b0*/  IMAD.WIDE R128, R133, 0x2, R18 ;  /* 0x0000000285807825 */ /* 0x001fe200078e0212 */
[----:B------:R-:W-:Y:S02]  /*29c0*/  MOV R2, 0xff800000 ;  /* 0xff80000000027802 */ /* 0x000fe40000000f00 */
[----:B------:R-:W-:Y:S01]  /*29d0*/  MOV R14, 0xff800000 ;  /* 0xff800000000e7802 */ /* 0x000fe20000000f00 */
[C---:B-1----:R-:W-:Y:S01]  /*29e0*/  IMAD.WIDE R12, R251.reuse, 0x2, R16 ;  /* 0x00000002fb0c7825 */ /* 0x042fe200078e0210 */
[----:B------:R2:W-:Y:S01]  /*29f0*/  STL.64 [R1+0x8], R128 ;  /* 0x0000088001007387 */ /* 0x0005e20000100a00 */
[----:B------:R-:W-:Y:S02]  /*2a00*/  MOV R15, 0x3f800000 ;  /* 0x3f800000000f7802 */ /* 0x000fe40000000f00 */
[----:B------:R-:W-:Y:S01]  /*2a10*/  IMAD.MOV.U32 R3, RZ, RZ, -0x800000 ;  /* 0xff800000ff037424 */ /* 0x000fe200078e00ff */
[----:B------:R2:W-:Y:S01]  /*2a20*/  STL.64 [R1], R12 ;  /* 0x0000000c01007387 */ /* 0x0005e20000100a00 */
[----:B------:R-:W-:Y:S01]  /*2a30*/  IMAD.MOV.U32 R4, RZ, RZ, -0x800000 ;  /* 0xff800000ff047424 */ /* 0x000fe200078e00ff */
[----:B------:R-:W-:Y:S01]  /*2a40*/  ISETP.LT.U32.AND P0, PT, R188, 0x40, !P0 ;  /* 0x00000040bc00780c */ /* 0x000fe20004701070 */
[----:B------:R-:W-:Y:S01]  /*2a50*/  IMAD.IADD R187, R132, 0x1, R187 ;  /* 0x0000000184bb7824 */ /* 0x000fe200078e02bb */
[----:B------:R-:W-:Y:S01]  /*2a60*/  ISETP.LT.U32.AND P1, PT, R188, 0x40, !P1 ;  /* 0x00000040bc00780c */ /* 0x000fe20004f21070 */
[----:B------:R-:W-:Y:S01]  /*2a70*/  IMAD.WIDE R250, R251, 0x2, R18 ;  /* 0x00000002fbfa7825 */ /* 0x000fe200078e0212 */
[----:B------:R-:W-:-:S02]  /*2a80*/  LOP3.LUT R194, R6, 0x40, RZ, 0x3c, !PT ;  /* 0x0000004006c27812 */ /* 0x000fc400078e3cff */
[----:B------:R-:W-:Y:S01]  /*2a90*/  LOP3.LUT R189, R8, 0x20, RZ, 0x3c, !PT ;  /* 0x0000002008bd7812 */ /* 0x000fe200078e3cff */
[----:B------:R-:W-:-:S04]  /*2aa0*/  IMAD.WIDE R232, R233, 0x2, R18 ;  /* 0x00000002e9e87825 */ /* 0x000fc800078e0212 */
.L_x_1:
[----:B------:R-:W3:Y:S04]  /*2ab0*/  LDL.64 R132, [R1+0x50] ;  /* 0x0000500001847983 */ /* 0x000ee80000100a00 */
[----:B--2---:R-:W2:Y:S04]  /*2ac0*/  LDL.64 R130, [R1+0x48] ;  /* 0x0000480001827983 */ /* 0x004ea80000100a00 */
[----:B------:R-:W4:Y:S04]  /*2ad0*/  LDL.64 R134, [R1+0x20] ;  /* 0x0000200001867983 */ /* 0x000f280000100a00 */
[----:B------:R-:W5:Y:S04]  /*2ae0*/  LDL.64 R154, [R1+0x40] ;  /* 0x00004000019a7983 */ /* 0x000f680000100a00 */
[----:B------:R-:W5:Y:S04]  /*2af0*/  LDL.64 R152, [R1+0x30] ;  /* 0x0000300001987983 */ /* 0x000f680000100a00 */
[----:B------:R-:W5:Y:S04]  /*2b00*/  LDL.64 R138, [R1+0x38] ;  /* 0x00003800018a7983 */ /* 0x000f680000100a00 */
[----:B------:R-:W5:Y:S04]  /*2b10*/  LDL.64 R136, [R1+0x28] ;  /* 0x0000280001887983 */ /* 0x000f680000100a00 */
[----:B------:R-:W5:Y:S04]  /*2b20*/  LDL.64 R150, [R1+0x18] ;  /* 0x0000180001967983 */ /* 0x000f680000100a00 */
[----:B------:R-:W5:Y:S04]  /*2b30*/  LDL.64 R148, [R1+0x10] ;  /* 0x0000100001947983 */ /* 0x000f680000100a00 */
[----:B------:R-:W5:Y:S04]  /*2b40*/  LDL.64 R142, [R1+0x8] ;  /* 0x00000800018e7983 */ /* 0x000f680000100a00 */
[----:B------:R-:W5:Y:S01]  /*2b50*/  LDL.64 R140, [R1] ;  /* 0x00000000018c7983 */ /* 0x000f620000100a00 */
[----:B------:R-:W-:-:S04]  /*2b60*/  IMAD.WIDE R128, R11, 0x2, R16 ;  /* 0x000000020b807825 */ /* 0x000fc800078e0210 */
[C---:B------:R-:W-:Y:S02]  /*2b70*/  IMAD.WIDE R146, R11.reuse, 0x2, R18 ;  /* 0x000000020b927825 */ /* 0x040fe400078e0212 */
[----:B------:R0:W5:Y:S04]  /*2b80*/  LDG.E.U16 R128, [R128.64] ;  /* 0x0000000680807981 */ /* 0x000168000c1e1500 */
[----:B------:R1:W5:Y:S01]  /*2b90*/  LDG.E.U16 R146, [R146.64] ;  /* 0x0000000692927981 */ /* 0x000362000c1e1500 */
[----:B---3--:R-:W-:-:S04]  /*2ba0*/  IMAD.WIDE R132, R11, 0x2, R132 ;  /* 0x000000020b847825 */ /* 0x008fc800078e0284 */
[C---:B--2---:R-:W-:Y:S01]  /*2bb0*/  IMAD.WIDE R130, R11.reuse, 0x2, R130 ;  /* 0x000000020b827825 */ /* 0x044fe200078e0282 */
[----:B------:R5:W2:Y:S03]  /*2bc0*/  LDG.E.U16 R145, [R132.64] ;  /* 0x0000000684917981 */ /* 0x000aa6000c1e1500 */
[C---:B----4-:R-:W-:Y:S01]  /*2bd0*/  IMAD.WIDE R134, R11.reuse, 0x2, R134 ;  /* 0x000000020b867825 */ /* 0x050fe200078e0286 */
[----:B------:R3:W4:Y:S04]  /*2be0*/  LDG.E.U16 R144, [R130.64] ;  /* 0x0000000682907981 */ /* 0x000728000c1e1500 */
[----:B0-----:R0:W2:Y:S01]  /*2bf0*/  LDG.E.U16 R129, [R134.64] ;  /* 0x0000000686817981 */ /* 0x0010a2000c1e1500 */
[----:B-----5:R-:W-:-:S04]  /*2c00*/  IMAD.WIDE R132, R11, 0x2, R154 ;  /* 0x000000020b847825 */ /* 0x020fc800078e029a */
[C---:B---3--:R-:W-:Y:S02]  /*2c10*/  IMAD.WIDE R130, R11.reuse, 0x2, R152 ;  /* 0x000000020b827825 */ /* 0x048fe400078e0298 */
[----:B------:R3:W5:Y:S02]  /*2c20*/  LDG.E.U16 R133, [R132.64] ;  /* 0x0000000684857981 */ /* 0x000764000c1e1500 */
[C---:B------:R-:W-:Y:S02]  /*2c30*/  IMAD.WIDE R138, R11.reuse, 0x2, R138 ;  /* 0x000000020b8a7825 */ /* 0x040fe400078e028a */
[----:B------:R1:W2:Y:S02]  /*2c40*/  LDG.E.U16 R131, [R130.64] ;  /* 0x0000000682837981 */ /* 0x0002a4000c1e1500 */
[----:B------:R-:W-:-:S04]  /*2c50*/  IMAD.WIDE R136, R11, 0x2, R136 ;  /* 0x000000020b887825 */ /* 0x000fc800078e0288 */
[C---:B0-----:R-:W-:Y:S01]  /*2c60*/  IMAD.WIDE R134, R11.reuse, 0x2, R150 ;  /* 0x000000020b867825 */ /* 0x041fe200078e0296 */
[----:B---3--:R0:W3:Y:S04]  /*2c70*/  LDG.E.U16 R132, [R138.64] ;  /* 0x000000068a847981 */ /* 0x0080e8000c1e1500 */
[----:B-1----:R1:W2:Y:S01]  /*2c80*/  LDG.E.U16 R130, [R136.64] ;  /* 0x0000000688827981 */ /* 0x0022a2000c1e1500 */
[----:B------:R-:W-:-:S03]  /*2c90*/  IMAD.WIDE R140, R11, 0x2, R140 ;  /* 0x000000020b8c7825 */ /* 0x000fc600078e028c */
[----:B------:R1:W2:Y:S01]  /*2ca0*/  LDG.E.U16 R147, [R134.64] ;  /* 0x0000000686937981 */ /* 0x0002a2000c1e1500 */
[----:B0-----:R-:W-:-:S03]  /*2cb0*/  IMAD.WIDE R138, R11, 0x2, R142 ;  /* 0x000000020b8a7825 */ /* 0x001fc600078e028e */
[----:B------:R0:W2:Y:S01]  /*2cc0*/  LDG.E.U16 R150, [R140.64] ;  /* 0x000000068c967981 */ /* 0x0000a2000c1e1500 */
[----:B-1----:R-:W-:-:S03]  /*2cd0*/  IMAD.WIDE R136, R11, 0x2, R148 ;  /* 0x000000020b887825 */ /* 0x002fc600078e0294 */
[----:B------:R1:W2:Y:S01]  /*2ce0*/  LDG.E.U16 R149, [R138.64] ;  /* 0x000000068a957981 */ /* 0x0002a2000c1e1500 */
[----:B------:R-:W-:-:S03]  /*2cf0*/  IMAD.WIDE R134, R11, 0x2, R246 ;  /* 0x000000020b867825 */ /* 0x000fc600078e02f6 */
[----:B------:R0:W2:Y:S01]  /*2d00*/  LDG.E.U16 R148, [R136.64] ;  /* 0x0000000688947981 */ /* 0x0000a2000c1e1500 */
[----:B------:R-:W-:-:S03]  /*2d10*/  IMAD.WIDE R142, R11, 0x2, R250 ;  /* 0x000000020b8e7825 */ /* 0x000fc600078e02fa */
[----:B------:R0:W2:Y:S01]  /*2d20*/  LDG.E.U16 R152, [R134.64] ;  /* 0x0000000686987981 */ /* 0x0000a2000c1e1500 */
[----:B-1----:R-:W-:-:S03]  /*2d30*/  IMAD.WIDE R138, R11, 0x2, R236 ;  /* 0x000000020b8a7825 */ /* 0x002fc600078e02ec */
[----:B------:R1:W2:Y:S01]  /*2d40*/  LDG.E.U16 R151, [R142.64] ;  /* 0x000000068e977981 */ /* 0x0002a2000c1e1500 */
[----:B0-----:R-:W-:-:S03]  /*2d50*/  IMAD.WIDE R136, R11, 0x2, R240 ;  /* 0x000000020b887825 */ /* 0x001fc600078e02f0 */
[----:B------:R0:W2:Y:S01]  /*2d60*/  LDG.E.U16 R154, [R138.64] ;  /* 0x000000068a9a7981 */ /* 0x0000a2000c1e1500 */
[----:B------:R-:W-:-:S03]  /*2d70*/  IMAD.WIDE R140, R11, 0x2, R232 ;  /* 0x000000020b8c7825 */ /* 0x000fc600078e02e8 */
[----:B------:R0:W3:Y:S01]  /*2d80*/  LDG.E.U16 R153, [R136.64] ;  /* 0x0000000688997981 */ /* 0x0000e2000c1e1500 */
[----:B------:R-:W-:-:S03]  /*2d90*/  IMAD.WIDE R134, R11, 0x2, R224 ;  /* 0x000000020b867825 */ /* 0x000fc600078e02e0 */
[----:B------:R0:W3:Y:S01]  /*2da0*/  LDG.E.U16 R155, [R140.64] ;  /* 0x000000068c9b7981 */ /* 0x0000e2000c1e1500 */
[----:B-1----:R-:W-:-:S03]  /*2db0*/  IMAD.WIDE R142, R11, 0x2, R228 ;  /* 0x000000020b8e7825 */ /* 0x002fc600078e02e4 */
[----:B------:R1:W4:Y:S01]  /*2dc0*/  LDG.E.U16 R157, [R134.64] ;  /* 0x00000006869d7981 */ /* 0x000322000c1e1500 */
[----:B0-----:R-:W-:-:S03]  /*2dd0*/  IMAD.WIDE R136, R11, 0x2, R222 ;  /* 0x000000020b887825 */ /* 0x001fc600078e02de */
[----:B------:R0:W4:Y:S01]  /*2de0*/  LDG.E.U16 R156, [R142.64] ;  /* 0x000000068e9c7981 */ /* 0x000122000c1e1500 */
[----:B------:R-:W-:-:S03]  /*2df0*/  IMAD.WIDE R138, R11, 0x2, R218 ;  /* 0x000000020b8a7825 */ /* 0x000fc600078e02da */
[----:B------:R0:W5:Y:S01]  /*2e00*/  LDG.E.U16 R158, [R136.64] ;  /* 0x00000006889e7981 */ /* 0x000162000c1e1500 */
[----:B------:R-:W-:-:S03]  /*2e10*/  IMAD.WIDE R140, R11, 0x2, R214 ;  /* 0x000000020b8c7825 */ /* 0x000fc600078e02d6 */
[----:B------:R0:W5:Y:S01]  /*2e20*/  LDG.E.U16 R159, [R138.64] ;  /* 0x000000068a9f7981 */ /* 0x000162000c1e1500 */
[----:B-1----:R-:W-:-:S03]  /*2e30*/  IMAD.WIDE R134, R11, 0x2, R210 ;  /* 0x000000020b867825 */ /* 0x002fc600078e02d2 */
[----:B------:R1:W5:Y:S01]  /*2e40*/  LDG.E.U16 R140, [R140.64] ;  /* 0x000000068c8c7981 */ /* 0x000362000c1e1500 */
[----:B0-----:R-:W-:-:S04]  /*2e50*/  IMAD.WIDE R142, R11, 0x2, R212 ;  /* 0x000000020b8e7825 */ /* 0x001fc800078e02d4 */
[C---:B------:R-:W-:Y:S02]  /*2e60*/  IMAD.WIDE R136, R11.reuse, 0x2, R208 ;  /* 0x000000020b887825 */ /* 0x040fe400078e02d0 */
[----:B------:R0:W5:Y:S02]  /*2e70*/  LDG.E.U16 R142, [R142.64] ;  /* 0x000000068e8e7981 */ /* 0x000164000c1e1500 */
[C---:B------:R-:W-:Y:S02]  /*2e80*/  IMAD.WIDE R138, R11.reuse, 0x2, R206 ;  /* 0x000000020b8a7825 */ /* 0x040fe400078e02ce */
[----:B-1----:R1:W5:Y:S04]  /*2e90*/  LDG.E.U16 R141, [R134.64] ;  /* 0x00000006868d7981 */ /* 0x002368000c1e1500 */
[----:B------:R1:W5:Y:S04]  /*2ea0*/  LDG.E.U16 R138, [R138.64] ;  /* 0x000000068a8a7981 */ /* 0x000368000c1e1500 */
[----:B0-----:R0:W5:Y:S01]  /*2eb0*/  LDG.E.U16 R143, [R136.64] ;  /* 0x00000006888f7981 */ /* 0x001162000c1e1500 */
[----:B-1----:R-:W-:-:S05]  /*2ec0*/  IMAD.WIDE R134, R11, 0x2, R204 ;  /* 0x000000020b867825 */ /* 0x002fca00078e02cc */
[----:B------:R1:W5:Y:S01]  /*2ed0*/  LDG.E.U16 R139, [R134.64] ;  /* 0x00000006868b7981 */ /* 0x000362000c1e1500 */
[----:B0-----:R-:W-:-:S06]  /*2ee0*/  IMAD.WIDE R136, R11, 0x2, R202 ;  /* 0x000000020b887825 */ /* 0x001fcc00078e02ca */
[----:B------:R0:W5:Y:S01]  /*2ef0*/  LDG.E.U16 R136, [R136.64] ;  /* 0x0000000688887981 */ /* 0x000162000c1e1500 */
[----:B-1----:R-:W-:-:S05]  /*2f00*/  IMAD.WIDE R134, R11, 0x2, R200 ;  /* 0x000000020b867825 */ /* 0x002fca00078e02c8 */
[----:B0-----:R0:W5:Y:S02]  /*2f10*/  LDG.E.U16 R137, [R134.64] ;  /* 0x0000000686897981 */ /* 0x001164000c1e1500 */
[----:B0-----:R-:W-:-:S05]  /*2f20*/  IMAD.WIDE R134, R11, 0x2, R198 ;  /* 0x000000020b867825 */ /* 0x001fca00078e02c6 */
[----:B------:R0:W5:Y:S02]  /*2f30*/  LDG.E.U16 R195, [R134.64] ;  /* 0x0000000686c37981 */ /* 0x000164000c1e1500 */
[----:B0-----:R-:W-:-:S06]  /*2f40*/  IMAD.WIDE R134, R11, 0x2, R196 ;  /* 0x000000020b867825 */ /* 0x001fcc00078e02c4 */
[----:B------:R-:W5:Y:S04]  /*2f50*/  LDG.E.U16 R134, [R134.64] ;  /* 0x0000000686867981 */ /* 0x000f68000c1e1500 */
[----:B------:R-:W-:Y:S01]  /*2f60*/  BAR.SYNC.DEFER_BLOCKING 0x0 ;  /* 0x0000000000007b1d */ /* 0x000fe20000010000 */
[C---:B------:R-:W-:Y:S02]  /*2f70*/  LOP3.LUT R216, R0.reuse, 0x10, RZ, 0x3c, !PT ;  /* 0x0000001000d87812 */ /* 0x040fe400078e3cff */
[----:B------:R-:W-:-:S03]  /*2f80*/  LOP3.LUT R217, R0, 0x20, RZ, 0x3c, !PT ;  /* 0x0000002000d97812 */ /* 0x000fc600078e3cff */
[----:B------:R-:W-:Y:S04]  /*2f90*/  STS.U16 [R0+0x8000], R128 ;  /* 0x0080008000007388 */ /* 0x000fe80000000400 */
[----:B------:R-:W-:Y:S04]  /*2fa0*/  STS.U16 [R0+0x8200], R146 ;  /* 0x0082009200007388 */ /* 0x000fe80000000400 */
[----:B--2---:R-:W-:Y:S04]  /*2fb0*/  STS.U16 [R0+0xa000], R154 ;  /* 0x00a0009a00007388 */ /* 0x004fe80000000400 */
[----:B---3--:R-:W-:Y:S04]  /*2fc0*/  STS.U16 [R0+0xa200], R155 ;  /* 0x00a2009b00007388 */ /* 0x008fe80000000400 */
[----:B------:R-:W-:Y:S04]  /*2fd0*/  STS.U16 [R216+0x8400], R145 ;  /* 0x00840091d8007388 */ /* 0x000fe80000000400 */
[----:B----4-:R-:W-:Y:S04]  /*2fe0*/  STS.U16 [R216+0x8600], R144 ;  /* 0x00860090d8007388 */ /* 0x010fe80000000400 */
[----:B------:R-:W-:Y:S04]  /*2ff0*/  STS.U16 [R216+0xa400], R156 ;  /* 0x00a4009cd8007388 */ /* 0x000fe80000000400 */
[----:B------:R0:W-:Y:S04]  /*3000*/  STS.U16 [R216+0xa600], R157 ;  /* 0x00a6009dd8007388 */ /* 0x0001e80000000400 */
[----:B-----5:R-:W-:Y:S04]  /*3010*/  STS.U16 [R217+0x8800], R133 ;  /* 0x00880085d9007388 */ /* 0x020fe80000000400 */
[----:B------:R-:W-:Y:S01]  /*3020*/  STS.U16 [R217+0x8a00], R132 ;  /* 0x008a0084d9007388 */ /* 0x000fe20000000400 */
[----:B0-----:R-:W-:-:S03]  /*3030*/  LOP3.LUT R216, R0, 0x30, RZ, 0x3c, !PT ;  /* 0x0000003000d87812 */ /* 0x001fc600078e3cff */
[----:B------:R-:W-:Y:S04]  /*3040*/  STS.U16 [R217+0xa800], R158 ;  /* 0x00a8009ed9007388 */ /* 0x000fe80000000400 */
[----:B------:R0:W-:Y:S04]  /*3050*/  STS.U16 [R217+0xaa00], R159 ;  /* 0x00aa009fd9007388 */ /* 0x0001e80000000400 */
[----:B------:R-:W-:Y:S04]  /*3060*/  STS.U16 [R216+0x8c00], R131 ;  /* 0x008c0083d8007388 */ /* 0x000fe80000000400 */
        /* <DEDUP_REMOVED lines=18> */
[----:B------:R-:W-:Y:S04]  /*3190*/  STS.U16 [R217+0xba00], R137 ;  /* 0x00ba0089d9007388 */ /* 0x000fe80000000400 */
[----:B------:R-:W-:Y:S04]  /*31a0*/  STS.U16 [R216+0x9c00], R152 ;  /* 0x009c0098d8007388 */ /* 0x000fe80000000400 */
[----:B------:R-:W-:Y:S04]  /*31b0*/  STS.U16 [R216+0x9e00], R153 ;  /* 0x009e0099d8007388 */ /* 0x000fe80000000400 */
[----:B------:R-:W-:Y:S04]  /*31c0*/  STS.U16 [R216+0xbc00], R195 ;  /* 0x00bc00c3d8007388 */ /* 0x000fe80000000400 */
[----:B------:R-:W-:Y:S04]  /*31d0*/  STS.U16 [R216+0xbe00], R134 ;  /* 0x00be0086d8007388 */ /* 0x000fe80000000400 */
[----:B------:R-:W-:Y:S06]  /*31e0*/  BAR.SYNC.DEFER_BLOCKING 0x0 ;  /* 0x0000000000007b1d */ /* 0x000fec0000010000 */
[----:B------:R-:W-:Y:S04]  /*31f0*/  LDSM.16.MT88.4 R136, [R8] ;  /* 0x000000000888783b */ /* 0x000fe80000004200 */
[----:B------:R-:W0:Y:S04]  /*3200*/  LDSM.16.M88.4 R144, [R6+0x8000] ;  /* 0x008000000690783b */ /* 0x000e280000000200 */
[----:B------:R-:W1:Y:S04]  /*3210*/  LDSM.16.MT88.4 R152, [R189] ;  /* 0x00000000bd98783b */ /* 0x000e680000004200 */
[----:B------:R-:W2:Y:S04]  /*3220*/  LDSM.16.MT88.4 R132, [R8+0x400] ;  /* 0x000400000884783b */ /* 0x000ea80000004200 */
[----:B------:R-:W3:Y:S04]  /*3230*/  LDSM.16.MT88.4 R140, [R189+0x400] ;  /* 0x00040000bd8c783b */ /* 0x000ee80000004200 */
[----:B------:R-:W-:Y:S04]  /*3240*/  LDSM.16.MT88.4 R128, [R8+0x800] ;  /* 0x000800000880783b */ /* 0x000fe80000004200 */
[----:B------:R-:W4:Y:S04]  /*3250*/  LDSM.16.M88.4 R156, [R194+0x8000] ;  /* 0x00800000c29c783b */ /* 0x000f280000000200 */
[----:B------:R-:W5:Y:S01]  /*3260*/  LDSM.16.MT88.4 R148, [R189+0x800] ;  /* 0x00080000bd94783b */ /* 0x000f620000004200 */
[-C--:B0-----:R-:W-:Y:S08]  /*3270*/  HMMA.16816.F32.BF16 R136, R136, R144.reuse, RZ ;  /* 0x000000908888723c */ /* 0x081ff000000418ff */
[----:B-1----:R-:W-:Y:S11]  /*3280*/  HMMA.16816.F32.BF16 R152, R152, R144, RZ ;  /* 0x000000909898723c */ /* 0x002ff600000418ff */
[----:B------:R-:W-:Y:S05]  /*3290*/  @!UPT UIADD3 URZ, URZ, URZ, URZ ;  /* 0x0000003f3f3ff290 */ /* 0x000fea000fffe03f */
[-C--:B--2---:R-:W-:Y:S01]  /*32a0*/  HMMA.16816.F32.BF16 R132, R132, R146.reuse, R136 ;  /* 0x000000928484723c */ /* 0x084fe20000041888 */
[----:B------:R-:W0:Y:S07]  /*32b0*/  LDSM.16.MT88.4 R136, [R8+0xc00] ;  /* 0x000c00000888783b */ /* 0x000e2e0000004200 */
[----:B---3--:R-:W-:Y:S01]  /*32c0*/  HMMA.16816.F32.BF16 R144, R140, R146, R152 ;  /* 0x000000928c90723c */ /* 0x008fe20000041898 */
[----:B------:R-:W1:Y:S04]  /*32d0*/  LDSM.16.MT88.4 R140, [R189+0xc00] ;  /* 0x000c0000bd8c783b */ /* 0x000e680000004200 */
[----:B------:R-:W-:Y:S11]  /*32e0*/  LDSM.16.M88.4 R152, [R6+0x8080] ;  /* 0x008080000698783b */ /* 0x000ff60000000200 */
[-C--:B----4-:R-:W-:Y:S01]  /*32f0*/  HMMA.16816.F32.BF16 R128, R128, R156.reuse, R132 ;  /* 0x0000009c8080723c */ /* 0x090fe20000041884 */
[----:B------:R-:W2:Y:S07]  /*3300*/  LDSM.16.MT88.4 R132, [R8+0x1000] ;  /* 0x001000000884783b */ /* 0x000eae0000004200 */
[----:B-----5:R-:W-:Y:S01]  /*3310*/  HMMA.16816.F32.BF16 R148, R148, R156, R144 ;  /* 0x0000009c9494723c */ /* 0x020fe20000041890 */
[----:B------:R-:W3:Y:S11]  /*3320*/  LDSM.16.MT88.4 R144, [R189+0x1000] ;  /* 0x00100000bd90783b */ /* 0x000ef60000004200 */
[----:B------:R-:W-:Y:S04]  /*3330*/  @!UPT UIADD3 URZ, URZ, URZ, URZ ;  /* 0x0000003f3f3ff290 */ /* 0x000fe8000fffe03f */
[-C--:B0-----:R-:W-:Y:S01]  /*3340*/  HMMA.16816.F32.BF16 R136, R136, R158.reuse, R128 ;  /* 0x0000009e8888723c */ /* 0x081fe20000041880 */
[----:B------:R-:W0:Y:S07]  /*3350*/  LDSM.16.MT88.4 R128, [R8+0x1400] ;  /* 0x001400000880783b */ /* 0x000e2e0000004200 */
[----:B-1----:R-:W-:Y:S01]  /*3360*/  HMMA.16816.F32.BF16 R156, R140, R158, R148 ;  /* 0x0000009e8c9c723c */ /* 0x002fe20000041894 */
[----:B------:R-:W1:Y:S04]  /*3370*/  LDSM.16.MT88.4 R140, [R189+0x1400] ;  /* 0x00140000bd8c783b */ /* 0x000e680000004200 */
[----:B------:R-:W-:Y:S11]  /*3380*/  LDSM.16.M88.4 R148, [R194+0x8080] ;  /* 0x00808000c294783b */ /* 0x000ff60000000200 */
[-C--:B--2---:R-:W-:Y:S01]  /*3390*/  HMMA.16816.F32.BF16 R132, R132, R152.reuse, R136 ;  /* 0x000000988484723c */ /* 0x084fe20000041888 */
[----:B------:R-:W2:Y:S07]  /*33a0*/  LDSM.16.MT88.4 R136, [R8+0x1800] ;  /* 0x001800000888783b */ /* 0x000eae0000004200 */
[----:B---3--:R-:W-:Y:S01]  /*33b0*/  HMMA.16816.F32.BF16 R144, R144, R152, R156 ;  /* 0x000000989090723c */ /* 0x008fe2000004189c */
        /* <DEDUP_REMOVED lines=25> */
[----:B------:R-:W-:Y:S04]  /*3550*/  LDSM.16.MT88.4 R144, [R8+0x3000] ;  /* 0x003000000890783b */ /* 0x000fe80000004200 */
[----:B------:R-:W-:Y:S11]  /*3560*/  LDSM.16.M88.4 R152, [R6+0x8180] ;  /* 0x008180000698783b */ /* 0x000ff60000000200 */
[-C--:B--2---:R-:W-:Y:S01]  /*3570*/  HMMA.16816.F32.BF16 R132, R132, R156.reuse, R136 ;  /* 0x0000009c8484723c */ /* 0x084fe20000041888 */
[----:B------:R-:W1:Y:S07]  /*3580*/  LDSM.16.MT88.4 R136, [R189+0x2c00] ;  /* 0x002c0000bd88783b */ /* 0x000e6e0000004200 */
[----:B---3--:R-:W-:Y:S01]  /*3590*/  HMMA.16816.F32.BF16 R148, R148, R156, R140 ;  /* 0x0000009c9494723c */ /* 0x008fe2000004188c */
[----:B------:R-:W2:Y:S11]  /*35a0*/  LDSM.16.MT88.4 R140, [R189+0x3000] ;  /* 0x00300000bd8c783b */ /* 0x000eb60000004200 */
[----:B------:R-:W-:Y:S04]  /*35b0*/  @!UPT UIADD3 URZ, URZ, URZ, URZ ;  /* 0x0000003f3f3ff290 */ /* 0x000fe8000fffe03f */
[-C--:B0-----:R-:W-:Y:S01]  /*35c0*/  HMMA.16816.F32.BF16 R128, R128, R158.reuse, R132 ;  /* 0x0000009e8080723c */ /* 0x081fe20000041884 */
[----:B------:R-:W0:Y:S07]  /*35d0*/  LDSM.16.MT88.4 R132, [R8+0x3400] ;  /* 0x003400000884783b */ /* 0x000e2e0000004200 */
[----:B-1----:R-:W-:Y:S01]  /*35e0*/  HMMA.16816.F32.BF16 R156, R136, R158, R148 ;  /* 0x0000009e889c723c */ /* 0x002fe20000041894 */
[----:B------:R-:W1:Y:S04]  /*35f0*/  LDSM.16.MT88.4 R136, [R189+0x3400] ;  /* 0x00340000bd88783b */ /* 0x000e680000004200 */
[----:B------:R-:W-:Y:S11]  /*3600*/  LDSM.16.MT88.4 R148, [R8+0x3800] ;  /* 0x003800000894783b */ /* 0x000ff60000004200 */
[-C--:B------:R-:W-:Y:S01]  /*3610*/  HMMA.16816.F32.BF16 R144, R144, R152.reuse, R128 ;  /* 0x000000989090723c */ /* 0x080fe20000041880 */
[----:B------:R-:W3:Y:S07]  /*3620*/  LDSM.16.M88.4 R128, [R194+0x8180] ;  /* 0x00818000c280783b */ /* 0x000eee0000000200 */
[----:B--2---:R-:W-:Y:S01]  /*3630*/  HMMA.16816.F32.BF16 R140, R140, R152, R156 ;  /* 0x000000988c8c723c */ /* 0x004fe2000004189c */
[----:B------:R-:W-:Y:S11]  /*3640*/  LDSM.16.MT88.4 R156, [R8+0x3c00] ;  /* 0x003c0000089c783b */ /* 0x000ff60000004200 */
[----:B------:R-:W-:Y:S04]  /*3650*/  @!UPT UIADD3 URZ, URZ, URZ, URZ ;  /* 0x0000003f3f3ff290 */ /* 0x000fe8000fffe03f */
[-C--:B0-----:R-:W-:Y:S01]  /*3660*/  HMMA.16816.F32.BF16 R132, R132, R154.reuse, R144 ;  /* 0x0000009a8484723c */ /* 0x081fe20000041890 */
[----:B------:R-:W0:Y:S07]  /*3670*/  LDSM.16.MT88.4 R144, [R189+0x3800] ;  /* 0x00380000bd90783b */ /* 0x000e2e0000004200 */
[----:B-1----:R-:W-:Y:S01]  /*3680*/  HMMA.16816.F32.BF16 R152, R136, R154, R140 ;  /* 0x0000009a8898723c */ /* 0x002fe2000004188c */
[----:B------:R-:W-:Y:S04]  /*3690*/  LDSM.16.MT88.4 R136, [R8+0x4000] ;  /* 0x004000000888783b */ /* 0x000fe80000004200 */
[----:B------:R-:W-:Y:S11]  /*36a0*/  LDSM.16.M88.4 R140, [R6+0x8200] ;  /* 0x00820000068c783b */ /* 0x000ff60000000200 */
[-C--:B---3--:R-:W-:Y:S01]  /*36b0*/  HMMA.16816.F32.BF16 R148, R148, R128.reuse, R132 ;  /* 0x000000809494723c */ /* 0x088fe20000041884 */
[----:B------:R-:W1:Y:S07]  /*36c0*/  LDSM.16.MT88.4 R132, [R189+0x3c00] ;  /* 0x003c0000bd84783b */ /* 0x000e6e0000004200 */
[----:B0-----:R-:W-:Y:S01]  /*36d0*/  HMMA.16816.F32.BF16 R144, R144, R128, R152 ;  /* 0x000000809090723c */ /* 0x001fe20000041898 */
[----:B------:R-:W0:Y:S11]  /*36e0*/  LDSM.16.MT88.4 R152, [R189+0x4000] ;  /* 0x00400000bd98783b */ /* 0x000e360000004200 */
[----:B------:R-:W-:Y:S04]  /*36f0*/  @!UPT UIADD3 URZ, URZ, URZ, URZ ;  /* 0x0000003f3f3ff290 */ /* 0x000fe8000fffe03f */
[-C--:B------:R-:W-:Y:S01]  /*3700*/  HMMA.16816.F32.BF16 R156, R156, R130.reuse, R148 ;  /* 0x000000829c9c723c */ /* 0x080fe20000041894 */
[----:B------:R-:W2:Y:S07]  /*3710*/  LDSM.16.MT88.4 R148, [R8+0x4400] ;  /* 0x004400000894783b */ /* 0x000eae0000004200 */
[----:B-1----:R-:W-:Y:S01]  /*3720*/  HMMA.16816.F32.BF16 R132, R132, R130, R144 ;  /* 0x000000828484723c */ /* 0x002fe20000041890 */
[----:B------:R-:W-:Y:S04]  /*3730*/  LDSM.16.MT88.4 R144, [R8+0x4800] ;  /* 0x004800000890783b */ /* 0x000fe80000004200 */
[----:B------:R-:W-:Y:S11]  /*3740*/  LDSM.16.M88.4 R128, [R194+0x8200] ;  /* 0x00820000c280783b */ /* 0x000ff60000000200 */
[-C--:B------:R-:W-:Y:S01]  /*3750*/  HMMA.16816.F32.BF16 R156, R136, R140.reuse, R156 ;  /* 0x0000008c889c723c */ /* 0x080fe2000004189c */
[----:B------:R-:W1:Y:S07]  /*3760*/  LDSM.16.MT88.4 R136, [R189+0x4400] ;  /* 0x00440000bd88783b */ /* 0x000e6e0000004200 */
[----:B0-----:R-:W-:Y:S01]  /*3770*/  HMMA.16816.F32.BF16 R132, R152, R140, R132 ;  /* 0x0000008c9884723c */ /* 0x001fe20000041884 */
[----:B------:R-:W-:Y:S11]  /*3780*/  LDSM.16.MT88.4 R152, [R8+0x4c00] ;  /* 0x004c00000898783b */ /* 0x000ff60000004200 */
[----:B------:R-:W-:Y:S04]  /*3790*/  @!UPT UIADD3 URZ, URZ, URZ, URZ ;  /* 0x0000003f3f3ff290 */ /* 0x000fe8000fffe03f */
[-C--:B--2---:R-:W-:Y:S01]  /*37a0*/  HMMA.16816.F32.BF16 R156, R148, R142.reuse, R156 ;  /* 0x0000008e949c723c */ /* 0x084fe2000004189c */
[----:B------:R-:W0:Y:S07]  /*37b0*/  LDSM.16.MT88.4 R148, [R189+0x4800] ;  /* 0x00480000bd94783b */ /* 0x000e2e0000004200 */
[----:B-1----:R-:W-:Y:S01]  /*37c0*/  HMMA.16816.F32.BF16 R132, R136, R142, R132 ;  /* 0x0000008e8884723c */ /* 0x002fe20000041884 */
[----:B------:R-:W1:Y:S04]  /*37d0*/  LDSM.16.MT88.4 R136, [R189+0x4c00] ;  /* 0x004c0000bd88783b */ /* 0x000e680000004200 */
[----:B------:R-:W-:Y:S11]  /*37e0*/  LDSM.16.M88.4 R140, [R6+0x8280] ;  /* 0x00828000068c783b */ /* 0x000ff60000000200 */
[-C--:B------:R-:W-:Y:S01]  /*37f0*/  HMMA.16816.F32.BF16 R156, R144, R128.reuse, R156 ;  /* 0x00000080909c723c */ /* 0x080fe2000004189c */
[----:B------:R-:W2:Y:S07]  /*3800*/  LDSM.16.MT88.4 R144, [R8+0x5000] ;  /* 0x005000000890783b */ /* 0x000eae0000004200 */
[----:B0-----:R-:W-:Y:S01]  /*3810*/  HMMA.16816.F32.BF16 R132, R148, R128, R132 ;  /* 0x000000809484723c */ /* 0x001fe20000041884 */
[----:B------:R-:W0:Y:S11]  /*3820*/  LDSM.16.MT88.4 R148, [R189+0x5000] ;  /* 0x00500000bd94783b */ /* 0x000e360000004200 */
[----:B------:R-:W-:Y:S04]  /*3830*/  @!UPT UIADD3 URZ, URZ, URZ, URZ ;  /* 0x0000003f3f3ff290 */ /* 0x000fe8000fffe03f */
[-C--:B------:R-:W-:Y:S01]  /*3840*/  HMMA.16816.F32.BF16 R156, R152, R130.reuse, R156 ;  /* 0x00000082989c723c */ /* 0x080fe2000004189c */
[----:B------:R-:W3:Y:S07]  /*3850*/  LDSM.16.MT88.4 R152, [R8+0x5400] ;  /* 0x005400000898783b */ /* 0x000eee0000004200 */
[----:B-1----:R-:W-:Y:S01]  /*3860*/  HMMA.16816.F32.BF16 R132, R136, R130, R132 ;  /* 0x000000828884723c */ /* 0x002fe20000041884 */
[----:B------:R-:W1:Y:S04]  /*3870*/  LDSM.16.MT88.4 R128, [R189+0x5400] ;  /* 0x00540000bd80783b */ /* 0x000e680000004200 */
[----:B------:R-:W-:Y:S11]  /*3880*/  LDSM.16.M88.4 R136, [R194+0x8280] ;  /* 0x00828000c288783b */ /* 0x000ff60000000200 */
[-C--:B--2---:R-:W-:Y:S01]  /*3890*/  HMMA.16816.F32.BF16 R156, R144, R140.reuse, R156 ;  /* 0x0000008c909c723c */ /* 0x084fe2000004189c */
[----:B------:R-:W2:Y:S07]  /*38a0*/  LDSM.16.MT88.4 R144, [R8+0x5800] ;  /* 0x005800000890783b */ /* 0x000eae0000004200 */
[----:B0-----:R-:W-:Y:S01]  /*38b0*/  HMMA.16816.F32.BF16 R132, R148, R140, R132 ;  /* 0x0000008c9484723c */ /* 0x001fe20000041884 */
[----:B------:R-:W0:Y:S11]  /*38c0*/  LDSM.16.MT88.4 R148, [R189+0x5800] ;  /* 0x00580000bd94783b */ /* 0x000e360000004200 */
[----:B------:R-:W-:Y:S04]  /*38d0*/  @!UPT UIADD3 URZ, URZ, URZ, URZ ;  /* 0x0000003f3f3ff290 */ /* 0x000fe8000fffe03f */
[-C--:B---3--:R-:W-:Y:S01]  /*38e0*/  HMMA.16816.F32.BF16 R156, R152, R142.reuse, R156 ;  /* 0x0000008e989c723c */ /* 0x088fe2000004189c */
[----:B------:R-:W3:Y:S07]  /*38f0*/  LDSM.16.MT88.4 R152, [R8+0x5c00] ;  /* 0x005c00000898783b */ /* 0x000eee0000004200 */
[----:B-1----:R-:W-:Y:S01]  /*3900*/  HMMA.16816.F32.BF16 R128, R128, R142, R132 ;  /* 0x0000008e8080723c */ /* 0x002fe20000041884 */
[----:B------:R-:W1:Y:S04]  /*3910*/  LDSM.16.MT88.4 R132, [R189+0x5c00] ;  /* 0x005c0000bd84783b */ /* 0x000e680000004200 */
[----:B------:R-:W-:Y:S11]  /*3920*/  LDSM.16.M88.4 R140, [R6+0x8300] ;  /* 0x00830000068c783b */ /* 0x000ff60000000200 */
[-C--:B--2---:R-:W-:Y:S01]  /*3930*/  HMMA.16816.F32.BF16 R156, R144, R136.reuse, R156 ;  /* 0x00000088909c723c */ /* 0x084fe2000004189c */
[----:B------:R-:W2:Y:S07]  /*3940*/  LDSM.16.MT88.4 R144, [R8+0x6000] ;  /* 0x006000000890783b */ /* 0x000eae0000004200 */
[----:B0-----:R-:W-:Y:S01]  /*3950*/  HMMA.16816.F32.BF16 R128, R148, R136, R128 ;  /* 0x000000889480723c */ /* 0x001fe20000041880 */
[----:B------:R-:W-:Y:S11]  /*3960*/  LDSM.16.MT88.4 R148, [R8+0x6400] ;  /* 0x006400000894783b */ /* 0x000ff60000004200 */
[----:B------:R-:W-:Y:S04]  /*3970*/  @!UPT UIADD3 URZ, URZ, URZ, URZ ;  /* 0x0000003f3f3ff290 */ /* 0x000fe8000fffe03f */
[-C--:B---3--:R-:W-:Y:S01]  /*3980*/  HMMA.16816.F32.BF16 R156, R152, R138.reuse, R156 ;  /* 0x0000008a989c723c */ /* 0x088fe2000004189c */
[----:B------:R-:W0:Y:S07]  /*3990*/  LDSM.16.MT88.4 R152, [R189+0x6000] ;  /* 0x00600000bd98783b */ /* 0x000e2e0000004200 */
        /* <DEDUP_REMOVED lines=8> */
[-C--:B------:R-:W-:Y:S01]  /*3a20*/  HMMA.16816.F32.BF16 R156, R148, R142.reuse, R156 ;  /* 0x0000008e949c723c */ /* 0x080fe2000004189c */
[----:B------:R-:W0:Y:S07]  /*3a30*/  LDSM.16.MT88.4 R148, [R189+0x6800] ;  /* 0x00680000bd94783b */ /* 0x000e2e0000004200 */
        /* <DEDUP_REMOVED lines=22> */
[----:B------:R-:W4:Y:S04]  /*3ba0*/  S2R R216, SR_CTAID.X ;  /* 0x0000000000d87919 */ /* 0x000f280000002500 */
[----:B------:R-:W5:Y:S07]  /*3bb0*/  S2R R195, SR_CTAID.X ;  /* 0x0000000000c37919 */ /* 0x000f6e0000002500 */
[-C--:B--2---:R-:W-:Y:S01]  /*3bc0*/  HMMA.16816.F32.BF16 R144, R144, R132.reuse, R152 ;  /* 0x000000849090723c */ /* 0x084fe20000041898 */
[----:B------:R-:W-:Y:S07]  /*3bd0*/  BAR.SYNC.DEFER_BLOCKING 0x0 ;  /* 0x0000000000007b1d */ /* 0x000fee0000010000 */
[----:B0-----:R-:W-:Y:S01]  /*3be0*/  HMMA.16816.F32.BF16 R128, R148, R132, R128 ;  /* 0x000000849480723c */ /* 0x001fe20000041880 */
[----:B----4-:R-:W-:-:S06]  /*3bf0*/  IMAD.SHL.U32 R216, R216, 0x20, RZ ;  /* 0x00000020d8d87824 */ /* 0x010fcc00078e00ff */
[----:B------:R-:W-:Y:S01]  /*3c00*/  IADD3 R132, P2, R190, UR4, RZ ;  /* 0x00000004be847c10 */ /* 0x000fe2000ff5e0ff */
[----:B-----5:R-:W-:Y:S01]  /*3c10*/  IMAD.SHL.U32 R195, R195, 0x20, RZ ;  /* 0x00000020c3c37824 */ /* 0x020fe200078e00ff */
[----:B------:R-:W-:-:S03]  /*3c20*/  LEA.HI R216, R242, R216, RZ, 0x1e ;  /* 0x000000d8f2d87211 */ /* 0x000fc600078ff0ff */
[----:B------:R-:W-:Y:S01]  /*3c30*/  IMAD.IADD R195, R195, 0x1, R191 ;  /* 0x00000001c3c37824 */ /* 0x000fe200078e02bf */
[----:B------:R-:W-:-:S03]  /*3c40*/  ISETP.GT.U32.AND P3, PT, R132, R216, PT ;  /* 0x000000d88400720c */ /* 0x000fc60003f64070 */
[----:B---3--:R-:W-:Y:S01]  /*3c50*/  HMMA.16816.F32.BF16 R144, R156, R134, R144 ;  /* 0x000000869c90723c */ /* 0x008fe20000041890 */
[CC--:B------:R-:W-:Y:S02]  /*3c60*/  ISETP.GT.U32.AND P5, PT, R132.reuse, R195.reuse, PT ;  /* 0x000000c38400720c */ /* 0x0c0fe40003fa4070 */
[----:B------:R-:W-:-:S05]  /*3c70*/  ISETP.GE.U32.AND P4, PT, R132, R195, PT ;  /* 0x000000c38400720c */ /* 0x000fca0003f86070 */
[----:B-1----:R-:W-:Y:S01]  /*3c80*/  HMMA.16816.F32.BF16 R128, R136, R134, R128 ;  /* 0x000000868880723c */ /* 0x002fe20000041880 */
[----:B------:R-:W0:Y:S06]  /*3c90*/  S2R R195, SR_CTAID.X ;  /* 0x0000000000c37919 */ /* 0x000e2c0000002500 */
[----:B------:R-:W-:Y:S02]  /*3ca0*/  IADD3.X R137, RZ, UR5, RZ, P2, !PT ;  /* 0x00000005ff897c10 */ /* 0x000fe400097fe4ff */
[----:B------:R-:W-:Y:S02]  /*3cb0*/  ISETP.GE.U32.AND P2, PT, R132, R216, PT ;  /* 0x000000d88400720c */ /* 0x000fe40003f46070 */
[----:B------:R-:W1:Y:S01]  /*3cc0*/  S2R R216, SR_CTAID.X ;  /* 0x0000000000d87919 */ /* 0x000e620000002500 */
[----:B------:R-:W-:-:S02]  /*3cd0*/  ISETP.GT.U32.AND.EX P3, PT, R137, RZ, PT, P3 ;  /* 0x000000ff8900720c */ /* 0x000fc40003f64130 */
[----:B------:R-:W-:Y:S02]  /*3ce0*/  ISETP.GE.U32.AND.EX P2, PT, R137, RZ, PT, P2 ;  /* 0x000000ff8900720c */ /* 0x000fe40003f46120 */
[----:B------:R-:W-:Y:S02]  /*3cf0*/  FMUL R136, R144, c[0x0][0x188] ;  /* 0x0000620090887a20 */ /* 0x000fe40000400000 */
[----:B------:R-:W-:Y:S01]  /*3d00*/  FMUL R134, R145, c[0x0][0x188] ;  /* 0x0000620091867a20 */ /* 0x000fe20000400000 */
[C---:B------:R-:W-:Y:S01]  /*3d10*/  ISETP.GT.U32.AND.EX P5, PT, R137.reuse, RZ, PT, P5 ;  /* 0x000000ff8900720c */ /* 0x040fe20003fa4150 */
[----:B------:R-:W-:Y:S01]  /*3d20*/  FMUL R135, R146, c[0x0][0x188] ;  /* 0x0000620092877a20 */ /* 0x000fe20000400000 */
[----:B------:R-:W-:Y:S01]  /*3d30*/  ISETP.GE.U32.AND.EX P4, PT, R137, RZ, PT, P4 ;  /* 0x000000ff8900720c */ /* 0x000fe20003f86140 */
[----:B------:R-:W-:Y:S02]  /*3d40*/  FMUL R133, R147, c[0x0][0x188] ;  /* 0x0000620093857a20 */ /* 0x000fe40000400000 */
[----:B0-----:R-:W-:Y:S01]  /*3d50*/  IMAD.SHL.U32 R195, R195, 0x20, RZ ;  /* 0x00000020c3c37824 */ /* 0x001fe200078e00ff */
[----:B------:R-:W-:-:S02]  /*3d60*/  FSEL R136, R136, -INF , !P3 ;  /* 0xff80000088887808 */ /* 0x000fc40005800000 */
[----:B-1----:R-:W-:Y:S02]  /*3d70*/  SHF.L.U32 R216, R216, 0x5, RZ ;  /* 0x00000005d8d87819 */ /* 0x002fe400000006ff */
[----:B------:R-:W-:-:S03]  /*3d80*/  IADD3 R195, R195, R193, RZ ;  /* 0x000000c1c3c37210 */ /* 0x000fc60007ffe0ff */
[----:B------:R-:W-:Y:S01]  /*3d90*/  IMAD.IADD R216, R216, 0x1, R192 ;  /* 0x00000001d8d87824 */ /* 0x000fe200078e02c0 */
[----:B------:R-:W-:Y:S02]  /*3da0*/  FSEL R134, R134, -INF , !P2 ;  /* 0xff80000086867808 */ /* 0x000fe40005000000 */
[----:B------:R-:W-:Y:S02]  /*3db0*/  FSEL R135, R135, -INF , !P5 ;  /* 0xff80000087877808 */ /* 0x000fe40006800000 */
[CC--:B------:R-:W-:Y:S02]  /*3dc0*/  ISETP.GT.U32.AND P3, PT, R132.reuse, R216.reuse, PT ;  /* 0x000000d88400720c */ /* 0x0c0fe40003f64070 */
[C---:B------:R-:W-:Y:S02]  /*3dd0*/  ISETP.GE.U32.AND P2, PT, R132.reuse, R216, PT ;  /* 0x000000d88400720c */ /* 0x040fe40003f46070 */
[----:B------:R-:W-:Y:S02]  /*3de0*/  FSEL R133, R133, -INF , !P4 ;  /* 0xff80000085857808 */ /* 0x000fe40006000000 */
[----:B------:R-:W-:-:S02]  /*3df0*/  ISETP.GT.U32.AND P5, PT, R132, R195, PT ;  /* 0x000000c38400720c */ /* 0x000fc40003fa4070 */
[----:B------:R-:W-:Y:S01]  /*3e00*/  ISETP.GE.U32.AND P4, PT, R132, R195, PT ;  /* 0x000000c38400720c */ /* 0x000fe20003f86070 */
[----:B------:R-:W-:Y:S01]  /*3e10*/  FMUL R128, R128, c[0x0][0x188] ;  /* 0x0000620080807a20 */ /* 0x000fe20000400000 */
[----:B------:R-:W-:Y:S01]  /*3e20*/  ISETP.GT.U32.AND.EX P3, PT, R137, RZ, PT, P3 ;  /* 0x000000ff8900720c */ /* 0x000fe20003f64130 */
[----:B------:R-:W-:Y:S01]  /*3e30*/  FMUL R129, R129, c[0x0][0x188] ;  /* 0x0000620081817a20 */ /* 0x000fe20000400000 */
[C---:B------:R-:W-:Y:S01]  /*3e40*/  ISETP.GE.U32.AND.EX P2, PT, R137.reuse, RZ, PT, P2 ;  /* 0x000000ff8900720c */ /* 0x040fe20003f46120 */
[----:B------:R-:W-:Y:S01]  /*3e50*/  FMUL R132, R130, c[0x0][0x188] ;  /* 0x0000620082847a20 */ /* 0x000fe20000400000 */
[----:B------:R-:W-:Y:S01]  /*3e60*/  ISETP.GT.U32.AND.EX P5, PT, R137, RZ, PT, P5 ;  /* 0x000000ff8900720c */ /* 0x000fe20003fa4150 */
[----:B------:R-:W-:Y:S01]  /*3e70*/  FMUL R138, R131, c[0x0][0x188] ;  /* 0x00006200838a7a20 */ /* 0x000fe20000400000 */
[----:B------:R-:W-:Y:S02]  /*3e80*/  ISETP.GE.U32.AND.EX P4, PT, R137, RZ, PT, P4 ;  /* 0x000000ff8900720c */ /* 0x000fe40003f86140 */
[----:B------:R-:W-:-:S02]  /*3e90*/  FSEL R131, R128, -INF , !P3 ;  /* 0xff80000080837808 */ /* 0x000fc40005800000 */
[----:B------:R-:W-:Y:S02]  /*3ea0*/  FSEL R130, R129, -INF , !P2 ;  /* 0xff80000081827808 */ /* 0x000fe40005000000 */
[----:B------:R-:W-:Y:S02]  /*3eb0*/  FSEL R129, R132, -INF , !P5 ;  /* 0xff80000084817808 */ /* 0x000fe40006800000 */
[----:B------:R-:W-:Y:S02]  /*3ec0*/  FSEL R128, R138, -INF , !P4 ;  /* 0xff8000008a807808 */ /* 0x000fe40006000000 */
[----:B------:R-:W-:Y:S02]  /*3ed0*/  FMNMX R142, R136, R134, !PT ;  /* 0x00000086888e7209 */ /* 0x000fe40007800000 */
[----:B------:R-:W-:Y:S02]  /*3ee0*/  FMNMX R140, R135, R133, !PT ;  /* 0x00000085878c7209 */ /* 0x000fe40007800000 */
[----:B------:R-:W-:-:S02]  /*3ef0*/  FMNMX R139, R131, R130, !PT ;  /* 0x00000082838b7209 */ /* 0x000fc40007800000 */
[----:B------:R-:W-:Y:S01]  /*3f00*/  FMNMX R138, R129, R128, !PT ;  /* 0x00000080818a7209 */ /* 0x000fe20007800000 */
[----:B------:R-:W0:Y:S04]  /*3f10*/  SHFL.BFLY PT, R143, R142, 0x2, 0x1f ;  /* 0x0c401f008e8f7f89 */ /* 0x000e2800000e0000 */
[----:B------:R-:W1:Y:S04]  /*3f20*/  SHFL.BFLY PT, R141, R140, 0x2, 0x1f ;  /* 0x0c401f008c8d7f89 */ /* 0x000e6800000e0000 */
[----:B------:R-:W2:Y:S04]  /*3f30*/  SHFL.BFLY PT, R132, R139, 0x2, 0x1f ;  /* 0x0c401f008b847f89 */ /* 0x000ea800000e0000 */
[----:B------:R-:W3:Y:S01]  /*3f40*/  SHFL.BFLY PT, R137, R138, 0x2, 0x1f ;  /* 0x0c401f008a897f89 */ /* 0x000ee200000e0000 */
[----:B0-----:R-:W-:-:S02]  /*3f50*/  FMNMX R143, R142, R143, !PT ;  /* 0x0000008f8e8f7209 */ /* 0x001fc40007800000 */
[----:B-1----:R-:W-:Y:S02]  /*3f60*/  FMNMX R141, R140, R141, !PT ;  /* 0x0000008d8c8d7209 */ /* 0x002fe40007800000 */
[----:B--2---:R-:W-:Y:S02]  /*3f70*/  FMNMX R132, R139, R132, !PT ;  /* 0x000000848b847209 */ /* 0x004fe40007800000 */
[----:B---3--:R-:W-:Y:S01]  /*3f80*/  FMNMX R137, R138, R137, !PT ;  /* 0x000000898a897209 */ /* 0x008fe20007800000 */
[----:B------:R-:W0:Y:S04]  /*3f90*/  SHFL.BFLY PT, R139, R141, 0x1, 0x1f ;  /* 0x0c201f008d8b7f89 */ /* 0x000e2800000e0000 */
[----:B------:R-:W1:Y:S04]  /*3fa0*/  SHFL.BFLY PT, R138, R143, 0x1, 0x1f ;  /* 0x0c201f008f8a7f89 */ /* 0x000e6800000e0000 */
[----:B------:R-:W2:Y:S04]  /*3fb0*/  SHFL.BFLY PT, R140, R132, 0x1, 0x1f ;  /* 0x0c201f00848c7f89 */ /* 0x000ea800000e0000 */
[----:B------:R-:W3:Y:S01]  /*3fc0*/  SHFL.BFLY PT, R142, R137, 0x1, 0x1f ;  /* 0x0c201f00898e7f89 */ /* 0x000ee200000e0000 */
[----:B0-----:R-:W-:-:S02]  /*3fd0*/  FMNMX R139, R141, R139, !PT ;  /* 0x0000008b8d8b7209 */ /* 0x001fc40007800000 */
[----:B-1----:R-:W-:Y:S02]  /*3fe0*/  FMNMX R138, R143, R138, !PT ;  /* 0x0000008a8f8a7209 */ /* 0x002fe40007800000 */
[----:B--2---:R-:W-:-:S03]  /*3ff0*/  FMNMX R140, R132, R140, !PT ;  /* 0x0000008c848c7209 */ /* 0x004fc60007800000 */
[----:B------:R-:W-:Y:S01]  /*4000*/  @P0 STS [R187+0x8000], R138 ;  /* 0x0080008abb000388 */ /* 0x000fe20000000800 */
[----:B---3--:R-:W-:-:S03]  /*4010*/  FMNMX R142, R137, R142, !PT ;  /* 0x0000008e898e7209 */ /* 0x008fc60007800000 */
[----:B------:R-:W-:Y:S04]  /*4020*/  @P0 STS [R186+0x8000], R139 ;  /* 0x0080008bba000388 */ /* 0x000fe80000000800 */
[----:B------:R-:W-:Y:S04]  /*4030*/  @P0 STS [R185+0x8000], R140 ;  /* 0x0080008cb9000388 */ /* 0x000fe80000000800 */
[----:B------:R-:W-:Y:S04]  /*4040*/  @P0 STS [R184+0x8000], R142 ;  /* 0x0080008eb8000388 */ /* 0x000fe80000000800 */
[----:B------:R-:W-:Y:S06]  /*4050*/  BAR.SYNC.DEFER_BLOCKING 0x0 ;  /* 0x0000000000007b1d */ /* 0x000fec0000010000 */
[----:B------:R-:W0:Y:S04]  /*4060*/  @!P6 LDS R12, [R188.X4+0x8000] ;  /* 0x00800000bc0ce984 */ /* 0x000e280000004800 */
[----:B0-----:R-:W0:Y:S02]  /*4070*/  SHFL.BFLY PT, R137, R12, 0x1, 0x1f ;  /* 0x0c201f000c897f89 */ /* 0x001e2400000e0000 */
[----:B0-----:R-:W-:-:S05]  /*4080*/  FMNMX R137, R12, R137, !PT ;  /* 0x000000890c897209 */ /* 0x001fca0007800000 */
[----:B------:R-:W-:Y:S04]  /*4090*/  @P1 STS [R188.X4+0x8000], R137 ;  /* 0x00800089bc001388 */ /* 0x000fe80000004800 */
[----:B------:R-:W-:Y:S01]  /*40a0*/  BAR.SYNC.DEFER_BLOCKING 0x0 ;  /* 0x0000000000007b1d */ /* 0x000fe20000010000 */
[----:B------:R-:W-:-:S05]  /*40b0*/  IMAD.SHL.U32 R156, R242, 0x2, RZ ;  /* 0x00000002f29c7824 */ /* 0x000fca00078e00ff */
[----:B------:R-:W0:Y:S04]  /*40c0*/  LDS R155, [R156+0x8000] ;  /* 0x008000009c9b7984 */ /* 0x000e280000000800 */
[----:B------:R-:W1:Y:S04]  /*40d0*/  LDS R152, [R191.X8+0x8000] ;  /* 0x00800000bf987984 */ /* 0x000e680000008800 */
[----:B------:R-:W2:Y:S04]  /*40e0*/  LDS R153, [R192.X8+0x8000] ;  /* 0x00800000c0997984 */ /* 0x000ea80000008800 */
[----:B------:R-:W3:Y:S01]  /*40f0*/  LDS R154, [R193.X8+0x8000] ;  /* 0x00800000c19a7984 */ /* 0x000ee20000008800 */
[----:B0-----:R-:W-:-:S05]  /*4100*/  FMNMX R155, R155, R2, !PT ;  /* 0x000000029b9b7209 */ /* 0x001fca0007800000 */
[----:B------:R-:W-:Y:S01]  /*4110*/  FADD R136, R136, -R155 ;  /* 0x8000009b88887221 */ /* 0x000fe20000000000 */
[----:B-1----:R-:W-:-:S03]  /*4120*/  FMNMX R152, R152, R3, !PT ;  /* 0x0000000398987209 */ /* 0x002fc60007800000 */
[----:B------:R-:W-:Y:S01]  /*4130*/  FMUL R136, R136, 1.4426950216293334961 ;  /* 0x3fb8aa3b88887820 */ /* 0x000fe20000400000 */
[----:B--2---:R-:W-:Y:S01]  /*4140*/  FMNMX R153, R153, R4, !PT ;  /* 0x0000000499997209 */ /* 0x004fe20007800000 */
[----:B------:R-:W-:Y:S01]  /*4150*/  FADD R132, R134, -R155 ;  /* 0x8000009b86847221 */ /* 0x000fe20000000000 */
[----:B---3--:R-:W-:Y:S01]  /*4160*/  FMNMX R154, R154, R14, !PT ;  /* 0x0000000e9a9a7209 */ /* 0x008fe20007800000 */
[----:B------:R0:W-:Y:S01]  /*4170*/  MUFU.EX2 R134, R136 ;  /* 0x0000008800867308 */ /* 0x0001e20000000800 */
[--C-:B------:R-:W-:Y:S02]  /*4180*/  FADD R133, R133, -R152.reuse ;  /* 0x8000009885857221 */ /* 0x100fe40000000000 */
[--C-:B------:R-:W-:Y:S02]  /*4190*/  FADD R131, R131, -R153.reuse ;  /* 0x8000009983837221 */ /* 0x100fe40000000000 */
[----:B------:R-:W-:Y:S02]  /*41a0*/  FADD R130, R130, -R153 ;  /* 0x8000009982827221 */ /* 0x000fe40000000000 */
[----:B0-----:R-:W-:-:S02]  /*41b0*/  FADD R136, R135, -R152 ;  /* 0x8000009887887221 */ /* 0x001fc40000000000 */
[--C-:B------:R-:W-:Y:S02]  /*41c0*/  FADD R129, R129, -R154.reuse ;  /* 0x8000009a81817221 */ /* 0x100fe40000000000 */
[----:B------:R-:W-:Y:S02]  /*41d0*/  FMUL R136, R136, 1.4426950216293334961 ;  /* 0x3fb8aa3b88887820 */ /* 0x000fe40000400000 */
[----:B------:R-:W-:Y:S02]  /*41e0*/  FADD R128, R128, -R154 ;  /* 0x8000009a80807221 */ /* 0x000fe40000000000 */
[----:B------:R-:W-:Y:S02]  /*41f0*/  FMUL R132, R132, 1.4426950216293334961 ;  /* 0x3fb8aa3b84847820 */ /* 0x000fe40000400000 */
[----:B------:R-:W-:Y:S02]  /*4200*/  FMUL R133, R133, 1.4426950216293334961 ;  /* 0x3fb8aa3b85857820 */ /* 0x000fe40000400000 */
[----:B------:R-:W-:-:S02]  /*4210*/  FMUL R131, R131, 1.4426950216293334961 ;  /* 0x3fb8aa3b83837820 */ /* 0x000fc40000400000 */
[----:B------:R-:W-:Y:S01]  /*4220*/  FMUL R130, R130, 1.4426950216293334961 ;  /* 0x3fb8aa3b82827820 */ /* 0x000fe20000400000 */
[----:B------:R-:W0:Y:S01]  /*4230*/  MUFU.EX2 R135, R132 ;  /* 0x0000008400877308 */ /* 0x000e220000000800 */
[----:B------:R-:W-:Y:S02]  /*4240*/  FMUL R129, R129, 1.4426950216293334961 ;  /* 0x3fb8aa3b81817820 */ /* 0x000fe40000400000 */
[----:B------:R-:W-:-:S05]  /*4250*/  FMUL R128, R128, 1.4426950216293334961 ;  /* 0x3fb8aa3b80807820 */ /* 0x000fca0000400000 */
[----:B------:R-:W-:Y:S08]  /*4260*/  MUFU.EX2 R136, R136 ;  /* 0x0000008800887308 */ /* 0x000ff00000000800 */
[----:B------:R-:W1:Y:S08]  /*4270*/  MUFU.EX2 R137, R133 ;  /* 0x0000008500897308 */ /* 0x000e700000000800 */
[----:B------:R-:W-:Y:S08]  /*4280*/  MUFU.EX2 R138, R131 ;  /* 0x00000083008a7308 */ /* 0x000ff00000000800 */
[----:B------:R-:W2:Y:S08]  /*4290*/  MUFU.EX2 R139, R130 ;  /* 0x00000082008b7308 */ /* 0x000eb00000000800 */
[----:B------:R-:W-:Y:S08]  /*42a0*/  MUFU.EX2 R140, R129 ;  /* 0x00000081008c7308 */ /* 0x000ff00000000800 */
[----:B------:R-:W3:Y:S01]  /*42b0*/  MUFU.EX2 R141, R128 ;  /* 0x00000080008d7308 */ /* 0x000ee20000000800 */
[----:B0-----:R-:W-:-:S02]  /*42c0*/  FADD R142, R134, R135 ;  /* 0x00000087868e7221 */ /* 0x001fc40000000000 */
[----:B-1----:R-:W-:Y:S02]  /*42d0*/  FADD R132, R136, R137 ;  /* 0x0000008988847221 */ /* 0x002fe40000000000 */
[----:B--2---:R-:W-:Y:S01]  /*42e0*/  FADD R131, R138, R139 ;  /* 0x0000008b8a837221 */ /* 0x004fe20000000000 */
[----:B------:R-:W0:Y:S04]  /*42f0*/  SHFL.BFLY PT, R143, R142, 0x2, 0x1f ;  /* 0x0c401f008e8f7f89 */ /* 0x000e2800000e0000 */
[----:B------:R-:W1:Y:S01]  /*4300*/  SHFL.BFLY PT, R133, R132, 0x2, 0x1f ;  /* 0x0c401f0084857f89 */ /* 0x000e6200000e0000 */
[----:B---3--:R-:W-:-:S03]  /*4310*/  FADD R130, R140, R141 ;  /* 0x0000008d8c827221 */ /* 0x008fc60000000000 */
[----:B------:R-:W2:Y:S04]  /*4320*/  SHFL.BFLY PT, R128, R131, 0x2, 0x1f ;  /* 0x0c401f0083807f89 */ /* 0x000ea800000e0000 */
[----:B------:R-:W3:Y:S01]  /*4330*/  SHFL.BFLY PT, R129, R130, 0x2, 0x1f ;  /* 0x0c401f0082817f89 */ /* 0x000ee200000e0000 */
[----:B0-----:R-:W-:Y:S02]  /*4340*/  FADD R143, R142, R143 ;  /* 0x0000008f8e8f7221 */ /* 0x001fe40000000000 */
[----:B-1----:R-:W-:Y:S02]  /*4350*/  FADD R133, R132, R133 ;  /* 0x0000008584857221 */ /* 0x002fe40000000000 */
[----:B--2---:R-:W-:Y:S02]  /*4360*/  FADD R128, R131, R128 ;  /* 0x0000008083807221 */ /* 0x004fe40000000000 */
[----:B---3--:R-:W-:Y:S01]  /*4370*/  FADD R129, R130, R129 ;  /* 0x0000008182817221 */ /* 0x008fe20000000000 */
[----:B------:R-:W0:Y:S04]  /*4380*/  SHFL.BFLY PT, R131, R133, 0x1, 0x1f ;  /* 0x0c201f0085837f89 */ /* 0x000e2800000e0000 */
[----:B------:R-:W1:Y:S04]  /*4390*/  SHFL.BFLY PT, R130, R143, 0x1, 0x1f ;  /* 0x0c201f008f827f89 */ /* 0x000e6800000e0000 */
[----:B------:R-:W2:Y:S04]  /*43a0*/  SHFL.BFLY PT, R132, R128, 0x1, 0x1f ;  /* 0x0c201f0080847f89 */ /* 0x000ea800000e0000 */
[----:B------:R-:W3:Y:S01]  /*43b0*/  SHFL.BFLY PT, R142, R129, 0x1, 0x1f ;  /* 0x0c201f00818e7f89 */ /* 0x000ee200000e0000 */
[----:B0-----:R-:W-:-:S02]  /*43c0*/  FADD R131, R133, R131 ;  /* 0x0000008385837221 */ /* 0x001fc40000000000 */
[----:B-1----:R-:W-:Y:S01]  /*43d0*/  FADD R130, R143, R130 ;  /* 0x000000828f827221 */ /* 0x002fe20000000000 */
[----:B------:R-:W-:Y:S01]  /*43e0*/  BAR.SYNC.DEFER_BLOCKING 0x0 ;  /* 0x0000000000007b1d */ /* 0x000fe20000010000 */
[----:B--2---:R-:W-:Y:S02]  /*43f0*/  FADD R132, R128, R132 ;  /* 0x0000008480847221 */ /* 0x004fe40000000000 */
[----:B---3--:R-:W-:-:S03]  /*4400*/  FADD R142, R129, R142 ;  /* 0x0000008e818e7221 */ /* 0x008fc60000000000 */
[----:B------:R-:W-:Y:S04]  /*4410*/  @P0 STS [R187+0x8000], R130 ;  /* 0x00800082bb000388 */ /* 0x000fe80000000800 */
[----:B------:R-:W-:Y:S04]  /*4420*/  @P0 STS [R186+0x8000], R131 ;  /* 0x00800083ba000388 */ /* 0x000fe80000000800 */
[----:B------:R-:W-:Y:S04]  /*4430*/  @P0 STS [R185+0x8000], R132 ;  /* 0x00800084b9000388 */ /* 0x000fe80000000800 */
[----:B------:R-:W-:Y:S04]  /*4440*/  @P0 STS [R184+0x8000], R142 ;  /* 0x0080008eb8000388 */ /* 0x000fe80000000800 */
[----:B------:R-:W-:Y:S06]  /*4450*/  BAR.SYNC.DEFER_BLOCKING 0x0 ;  /* 0x0000000000007b1d */ /* 0x000fec0000010000 */
[----:B------:R-:W0:Y:S04]  /*4460*/  @!P6 LDS R13, [R188.X4+0x8000] ;  /* 0x00800000bc0de984 */ /* 0x000e280000004800 */
[----:B0-----:R-:W0:Y:S02]  /*4470*/  SHFL.BFLY PT, R128, R13, 0x1, 0x1f ;  /* 0x0c201f000d807f89 */ /* 0x001e2400000e0000 */
[----:B0-----:R-:W-:-:S05]  /*4480*/  FADD R128, R13, R128 ;  /* 0x000000800d807221 */ /* 0x001fca0000000000 */
[----:B------:R0:W-:Y:S04]  /*4490*/  @P1 STS [R188.X4+0x8000], R128 ;  /* 0x00800080bc001388 */ /* 0x0001e80000004800 */
[----:B------:R-:W-:Y:S01]  /*44a0*/  BAR.SYNC.DEFER_BLOCKING 0x0 ;  /* 0x0000000000007b1d */ /* 0x000fe20000010000 */
[----:B------:R-:W-:-:S04]  /*44b0*/  IMAD.WIDE R130, R10, 0x2, R178 ;  /* 0x000000020a827825 */ /* 0x000fc800078e02b2 */
[----:B0-----:R-:W-:-:S04]  /*44c0*/  IMAD.WIDE R128, R10, 0x2, R176 ;  /* 0x000000020a807825 */ /* 0x001fc800078e02b0 */
[----:B------:R-:W-:-:S04]  /*44d0*/  IMAD.WIDE R144, R10, 0x2, R174 ;  /* 0x000000020a907825 */ /* 0x000fc800078e02ae */
[----:B------:R-:W-:-:S04]  /*44e0*/  IMAD.WIDE R142, R10, 0x2, R172 ;  /* 0x000000020a8e7825 */ /* 0x000fc800078e02ac */
[----:B------:R-:W-:-:S04]  /*44f0*/  IMAD.WIDE R132, R10, 0x2, R170 ;  /* 0x000000020a847825 */ /* 0x000fc800078e02aa */
[C---:B------:R-:W-:Y:S01]  /*4500*/  IMAD.WIDE R150, R10.reuse, 0x2, R168 ;  /* 0x000000020a967825 */ /* 0x040fe200078e02a8 */
[----:B------:R0:W2:Y:S03]  /*4510*/  LDG.E.U16 R130, [R130.64] ;  /* 0x0000000682827981 */ /* 0x0000a6000c1e1500 */
[C---:B------:R-:W-:Y:S01]  /*4520*/  IMAD.WIDE R146, R10.reuse, 0x2, R162 ;  /* 0x000000020a927825 */ /* 0x040fe200078e02a2 */
[----:B------:R1:W3:Y:S03]  /*4530*/  LDG.E.U16 R129, [R128.64] ;  /* 0x0000000680817981 */ /* 0x0002e6000c1e1500 */
[C---:B------:R-:W-:Y:S01]  /*4540*/  IMAD.WIDE R148, R10.reuse, 0x2, R160 ;  /* 0x000000020a947825 */ /* 0x040fe200078e02a0 */
[----:B------:R4:W5:Y:S04]  /*4550*/  LDG.E.U16 R132, [R132.64] ;  /* 0x0000000684847981 */ /* 0x000968000c1e1500 */
[----:B0-----:R0:W5:Y:S04]  /*4560*/  LDG.E.U16 R131, [R144.64] ;  /* 0x0000000690837981 */ /* 0x001168000c1e1500 */
[----:B-1----:R1:W5:Y:S04]  /*4570*/  LDG.E.U16 R128, [R142.64] ;  /* 0x000000068e807981 */ /* 0x002368000c1e1500 */
[----:B----4-:R4:W5:Y:S01]  /*4580*/  LDG.E.U16 R133, [R150.64] ;  /* 0x0000000696857981 */ /* 0x010962000c1e1500 */
[----:B0-----:R-:W-:-:S03]  /*4590*/  IMAD.WIDE R144, R10, 0x2, R164 ;  /* 0x000000020a907825 */ /* 0x001fc600078e02a4 */
[----:B------:R0:W5:Y:S01]  /*45a0*/  LDG.E.U16 R159, [R146.64] ;  /* 0x00000006929f7981 */ /* 0x000162000c1e1500 */
[----:B-1----:R-:W-:-:S03]  /*45b0*/  IMAD.WIDE R142, R10, 0x2, R166 ;  /* 0x000000020a8e7825 */ /* 0x002fc600078e02a6 */
[----:B------:R1:W5:Y:S04]  /*45c0*/  LDG.E.U16 R195, [R148.64] ;  /* 0x0000000694c37981 */ /* 0x000368000c1e1500 */
[----:B----4-:R4:W5:Y:S01]  /*45d0*/  LDG.E.U16 R150, [R142.64] ;  /* 0x000000068e967981 */ /* 0x010962000c1e1500 */
[----:B0-----:R-:W-:-:S03]  /*45e0*/  IMAD.WIDE R146, R10, 0x2, R34 ;  /* 0x000000020a927825 */ /* 0x001fc600078e0222 */
[----:B------:R0:W5:Y:S01]  /*45f0*/  LDG.E.U16 R151, [R144.64] ;  /* 0x0000000690977981 */ /* 0x000162000c1e1500 */
[----:B-1----:R-:W-:-:S03]  /*4600*/  IMAD.WIDE R148, R10, 0x2, R36 ;  /* 0x000000020a947825 */ /* 0x002fc600078e0224 */
[----:B------:R1:W5:Y:S01]  /*4610*/  LDG.E.U16 R220, [R146.64] ;  /* 0x0000000692dc7981 */ /* 0x000362000c1e1500 */
[----:B----4-:R-:W-:-:S03]  /*4620*/  IMAD.WIDE R142, R10, 0x2, R32 ;  /* 0x000000020a8e7825 */ /* 0x010fc600078e0220 */
[----:B------:R4:W5:Y:S01]  /*4630*/  LDG.E.U16 R148, [R148.64] ;  /* 0x0000000694947981 */ /* 0x000962000c1e1500 */
[----:B0-----:R-:W-:-:S03]  /*4640*/  IMAD.WIDE R144, R10, 0x2, R20 ;  /* 0x000000020a907825 */ /* 0x001fc600078e0214 */
[----:B------:R0:W5:Y:S01]  /*4650*/  LDG.E.U16 R216, [R142.64] ;  /* 0x000000068ed87981 */ /* 0x000162000c1e1500 */
[----:B-1----:R-:W-:-:S03]  /*4660*/  IMAD.WIDE R146, R10, 0x2, R40 ;  /* 0x000000020a927825 */ /* 0x002fc600078e0228 */
[----:B------:R1:W5:Y:S04]  /*4670*/  LDG.E.U16 R217, [R144.64] ;  /* 0x0000000690d97981 */ /* 0x000368000c1e1500 */
[----:B------:R4:W5:Y:S01]  /*4680*/  LDG.E.U16 R226, [R146.64] ;  /* 0x0000000692e27981 */ /* 0x000962000c1e1500 */
[----:B0-----:R-:W-:-:S03]  /*4690*/  IMAD.WIDE R142, R10, 0x2, R38 ;  /* 0x000000020a8e7825 */ /* 0x001fc600078e0226 */
[----:B------:R-:W-:Y:S01]  /*46a0*/  LDS R157, [R191.X8+0x8000] ;  /* 0x00800000bf9d7984 */ /* 0x000fe20000008800 */
[----:B-1----:R-:W-:-:S03]  /*46b0*/  IMAD.WIDE R144, R10, 0x2, R22 ;  /* 0x000000020a907825 */ /* 0x002fc600078e0216 */
[----:B----4-:R0:W4:Y:S01]  /*46c0*/  LDG.E.U16 R149, [R142.64] ;  /* 0x000000068e957981 */ /* 0x010122000c1e1500 */
[----:B------:R-:W-:-:S03]  /*46d0*/  IMAD.WIDE R146, R10, 0x2, R24 ;  /* 0x000000020a927825 */ /* 0x000fc600078e0218 */
[----:B------:R1:W4:Y:S04]  /*46e0*/  LDG.E.U16 R221, [R144.64] ;  /* 0x0000000690dd7981 */ /* 0x000328000c1e1500 */
[----:B------:R1:W4:Y:S01]  /*46f0*/  LDG.E.U16 R231, [R146.64] ;  /* 0x0000000692e77981 */ /* 0x000322000c1e1500 */
[----:B0-----:R-:W-:-:S04]  /*4700*/  IMAD.WIDE R142, R10, 0x2, R42 ;  /* 0x000000020a8e7825 */ /* 0x001fc800078e022a */
[C---:B-1----:R-:W-:Y:S01]  /*4710*/  IMAD.WIDE R144, R10.reuse, 0x2, R44 ;  /* 0x000000020a907825 */ /* 0x042fe200078e022c */
[----:B------:R0:W4:Y:S03]  /*4720*/  LDG.E.U16 R227, [R142.64] ;  /* 0x000000068ee37981 */ /* 0x000126000c1e1500 */
[C---:B------:R-:W-:Y:S01]  /*4730*/  IMAD.WIDE R146, R10.reuse, 0x2, R50 ;  /* 0x000000020a927825 */ /* 0x040fe200078e0232 */
        /* <DEDUP_REMOVED lines=18> */
[----:B------:R1:W4:Y:S05]  /*4860*/  LDG.E.U16 R248, [R144.64] ;  /* 0x0000000690f87981 */ /* 0x00032a000c1e1500 */
[----:B------:R-:W4:Y:S01]  /*4870*/  LDG.E.U16 R146, [R146.64] ;  /* 0x0000000692927981 */ /* 0x000f22000c1e1500 */
[----:B0-----:R-:W-:-:S04]  /*4880*/  IMAD.WIDE R142, R10, 0x2, R60 ;  /* 0x000000020a8e7825 */ /* 0x001fc800078e023c */
[----:B-1----:R-:W-:Y:S02]  /*4890*/  IMAD.WIDE R144, R10, 0x2, R62 ;  /* 0x000000020a907825 */ /* 0x002fe400078e023e */
[----:B------:R0:W4:Y:S04]  /*48a0*/  LDG.E.U16 R142, [R142.64] ;  /* 0x000000068e8e7981 */ /* 0x000128000c1e1500 */
[----:B------:R-:W4:Y:S01]  /*48b0*/  LDG.E.U16 R144, [R144.64] ;  /* 0x0000000690907981 */ /* 0x000f22000c1e1500 */
[----:B------:R-:W-:-:S04]  /*48c0*/  FADD R2, -R155, R2 ;  /* 0x000000029b027221 */ /* 0x000fc80000000100 */
[----:B------:R-:W-:Y:S01]  /*48d0*/  FMUL R2, R2, 1.4426950216293334961 ;  /* 0x3fb8aa3b02027820 */ /* 0x000fe20000400000 */
[----:B0-----:R-:W0:Y:S03]  /*48e0*/  LDS R143, [R156+0x8000] ;  /* 0x008000009c8f7984 */ /* 0x001e260000000800 */
[----:B------:R1:W0:Y:S01]  /*48f0*/  MUFU.EX2 R158, R2 ;  /* 0x00000002009e7308 */ /* 0x0002220000000800 */
[----:B------:R-:W-:Y:S04]  /*4900*/  LDS R156, [R193.X8+0x8000] ;  /* 0x00800000c19c7984 */ /* 0x000fe80000008800 */
[----:B-1----:R-:W-:Y:S04]  /*4910*/  LDS R2, [R192.X8+0x8000] ;  /* 0x00800000c0027984 */ /* 0x002fe80000008800 */
[----:B------:R-:W-:Y:S01]  /*4920*/  BAR.SYNC.DEFER_BLOCKING 0x0 ;  /* 0x0000000000007b1d */ /* 0x000fe20000010000 */
[----:B------:R-:W-:-:S02]  /*4930*/  F2FP.BF16.PACK_AB R134, R135, R134 ;  /* 0x000000868786723e */ /* 0x000fc400000010ff */
[----:B------:R-:W-:Y:S02]  /*4940*/  F2FP.BF16.PACK_AB R136, R137, R136 ;  /* 0x000000888988723e */ /* 0x000fe400000010ff */
[----:B------:R-:W-:Y:S02]  /*4950*/  F2FP.BF16.PACK_AB R138, R139, R138 ;  /* 0x0000008a8b8a723e */ /* 0x000fe400000010ff */
[----:B------:R-:W-:Y:S01]  /*4960*/  F2FP.BF16.PACK_AB R140, R141, R140 ;  /* 0x0000008c8d8c723e */ /* 0x000fe200000010ff */
[----:B------:R-:W-:Y:S02]  /*4970*/  FADD R3, -R152, R3 ;  /* 0x0000000398037221 */ /* 0x000fe40000000100 */
[----:B------:R-:W-:Y:S02]  /*4980*/  FADD R4, -R153, R4 ;  /* 0x0000000499047221 */ /* 0x000fe40000000100 */
[----:B------:R-:W-:Y:S02]  /*4990*/  FADD R14, -R154, R14 ;  /* 0x0000000e9a0e7221 */ /* 0x000fe40000000100 */
[----:B------:R-:W-:-:S02]  /*49a0*/  FMUL R3, R3, 1.4426950216293334961 ;  /* 0x3fb8aa3b03037820 */ /* 0x000fc40000400000 */
[----:B------:R-:W-:Y:S02]  /*49b0*/  FMUL R4, R4, 1.4426950216293334961 ;  /* 0x3fb8aa3b04047820 */ /* 0x000fe40000400000 */
[----:B------:R-:W-:Y:S02]  /*49c0*/  FMUL R14, R14, 1.4426950216293334961 ;  /* 0x3fb8aa3b0e0e7820 */ /* 0x000fe40000400000 */
[----:B------:R-:W1:Y:S01]  /*49d0*/  MUFU.EX2 R3, R3 ;  /* 0x0000000300037308 */ /* 0x000e620000000800 */
[----:B0-----:R-:W-:-:S07]  /*49e0*/  FFMA R182, R158, R182, R143 ;  /* 0x000000b69eb67223 */ /* 0x001fce000000008f */
[----:B------:R-:W0:Y:S08]  /*49f0*/  MUFU.EX2 R4, R4 ;  /* 0x0000000400047308 */ /* 0x000e300000000800 */
[----:B------:R-:W0:Y:S01]  /*4a00*/  MUFU.EX2 R14, R14 ;  /* 0x0000000e000e7308 */ /* 0x000e220000000800 */
[----:B------:R-:W-:Y:S01]  /*4a10*/  UIADD3 UR4, UP0, UR4, 0x10, URZ ;  /* 0x0000001004047890 */ /* 0x000fe2000ff1e03f */
[----:B------:R-:W-:-:S02]  /*4a20*/  FMUL R116, R158, R116 ;  /* 0x000000749e747220 */ /* 0x000fc40000400000 */
[----:B------:R-:W-:Y:S02]  /*4a30*/  FMUL R117, R158, R117 ;  /* 0x000000759e757220 */ /* 0x000fe40000400000 */
[C---:B-1----:R-:W-:Y:S02]  /*4a40*/  FMUL R118, R3.reuse, R118 ;  /* 0x0000007603767220 */ /* 0x042fe40000400000 */
[----:B------:R-:W-:Y:S02]  /*4a50*/  FMUL R119, R3, R119 ;  /* 0x0000007703777220 */ /* 0x000fe40000400000 */
[C---:B0-----:R-:W-:Y:S02]  /*4a60*/  FMUL R84, R4.reuse, R84 ;  /* 0x0000005404547220 */ /* 0x041fe40000400000 */
[----:B------:R-:W-:Y:S01]  /*4a70*/  FMUL R85, R4, R85 ;  /* 0x0000005504557220 */ /* 0x000fe20000400000 */
[----:B------:R-:W-:Y:S01]  /*4a80*/  UIADD3.X UR5, URZ, UR5, URZ, UP0, !UPT ;  /* 0x000000053f057290 */ /* 0x000fe200087fe43f */
[----:B------:R-:W-:-:S02]  /*4a90*/  FMUL R86, R14, R86 ;  /* 0x000000560e567220 */ /* 0x000fc40000400000 */
[----:B------:R-:W-:Y:S02]  /*4aa0*/  FMUL R87, R14, R87 ;  /* 0x000000570e577220 */ /* 0x000fe40000400000 */
[C---:B------:R-:W-:Y:S02]  /*4ab0*/  FMUL R68, R158.reuse, R68 ;  /* 0x000000449e447220 */ /* 0x040fe40000400000 */
[----:B------:R-:W-:Y:S01]  /*4ac0*/  FMUL R69, R158, R69 ;  /* 0x000000459e457220 */ /* 0x000fe20000400000 */
[----:B--2---:R-:W-:Y:S04]  /*4ad0*/  STS.U16 [R7+0x8000], R130 ;  /* 0x0080008207007388 */ /* 0x004fe80000000400 */
[----:B---3--:R-:W-:Y:S04]  /*4ae0*/  STS.U16 [R7+0x8200], R129 ;  /* 0x0082008107007388 */ /* 0x008fe80000000400 */
[----:B-----5:R-:W-:Y:S04]  /*4af0*/  STS.U16 [R7+0x8800], R132 ;  /* 0x0088008407007388 */ /* 0x020fe80000000400 */
[----:B------:R-:W-:Y:S04]  /*4b00*/  STS.U16 [R7+0x8400], R131 ;  /* 0x0084008307007388 */ /* 0x000fe80000000400 */
[----:B------:R-:W-:Y:S04]  /*4b10*/  STS.U16 [R7+0x8600], R128 ;  /* 0x0086008007007388 */ /* 0x000fe80000000400 */
[----:B------:R-:W-:Y:S04]  /*4b20*/  STS.U16 [R7+0x8a00], R133 ;  /* 0x008a008507007388 */ /* 0x000fe80000000400 */
[----:B------:R0:W-:Y:S04]  /*4b30*/  STS.U16 [R7+0x9000], R159 ;  /* 0x0090009f07007388 */ /* 0x0001e80000000400 */
        /* <DEDUP_REMOVED lines=8> */
[----:B----4-:R-:W-:Y:S04]  /*4bc0*/  STS.U16 [R7+0x9c00], R149 ;  /* 0x009c009507007388 */ /* 0x010fe80000000400 */
        /* <DEDUP_REMOVED lines=16> */
[----:B------:R-:W-:Y:S04]  /*4cd0*/  STS [R5+0xc000], R134 ;  /* 0x00c0008605007388 */ /* 0x000fe80000000800 */
[----:B------:R-:W-:Y:S04]  /*4ce0*/  STS [R5+0xc100], R136 ;  /* 0x00c1008805007388 */ /* 0x000fe80000000800 */
[----:B------:R-:W-:Y:S04]  /*4cf0*/  STS [R5+0xc200], R138 ;  /* 0x00c2008a05007388 */ /* 0x000fe80000000800 */
[----:B------:R-:W-:Y:S04]  /*4d00*/  STS [R5+0xc300], R140 ;  /* 0x00c3008c05007388 */ /* 0x000fe80000000800 */
[----:B------:R-:W-:Y:S06]  /*4d10*/  BAR.SYNC.DEFER_BLOCKING 0x0 ;  /* 0x0000000000007b1d */ /* 0x000fec0000010000 */
[----:B0-----:R-:W0:Y:S04]  /*4d20*/  S2R R159, SR_CTAID.X ;  /* 0x00000000009f7919 */ /* 0x001e280000002500 */
[----:B------:R-:W-:Y:S04]  /*4d30*/  LDSM.16.M88.4 R132, [R183+0xc000] ;  /* 0x00c00000b784783b */ /* 0x000fe80000000200 */
[----:B------:R-:W1:Y:S04]  /*4d40*/  LDSM.16.M88.4 R128, [R9+0x8000] ;  /* 0x008000000980783b */ /* 0x000e680000000200 */
[----:B------:R-:W2:Y:S04]  /*4d50*/  LDSM.16.M88.4 R148, [R183+0xc200] ;  /* 0x00c20000b794783b */ /* 0x000ea80000000200 */
[----:B------:R-:W3:Y:S04]  /*4d60*/  LDSM.16.M88.4 R140, [R9+0x9000] ;  /* 0x00900000098c783b */ /* 0x000ee80000000200 */
[----:B------:R-:W4:Y:S04]  /*4d70*/  LDSM.16.M88.4 R136, [R9+0xa000] ;  /* 0x00a000000988783b */ /* 0x000f280000000200 */
[----:B------:R-:W5:Y:S01]  /*4d80*/  LDSM.16.M88.4 R144, [R9+0xb000] ;  /* 0x00b000000990783b */ /* 0x000f620000000200 */
[----:B0-----:R-:W-:-:S04]  /*4d90*/  SHF.L.U32 R159, R159, 0x5, RZ ;  /* 0x000000059f9f7819 */ /* 0x001fc800000006ff */
[----:B------:R-:W-:-:S04]  /*4da0*/  IADD3 R159, R159, 0x20, RZ ;  /* 0x000000209f9f7810 */ /* 0x000fc80007ffe0ff */
[----:B------:R-:W-:Y:S01]  /*4db0*/  ISETP.LE.U32.AND P2, PT, R159, UR4, PT ;  /* 0x000000049f007c0c */ /* 0x000fe2000bf43070 */
[C---:B------:R-:W-:Y:S02]  /*4dc0*/  FMUL R70, R3.reuse, R70 ;  /* 0x0000004603467220 */ /* 0x040fe40000400000 */
[----:B------:R-:W-:Y:S02]  /*4dd0*/  FMUL R71, R3, R71 ;  /* 0x0000004703477220 */ /* 0x000fe40000400000 */
[----:B------:R-:W-:Y:S01]  /*4de0*/  FMUL R64, R158, R64 ;  /* 0x000000409e407220 */ /* 0x000fe20000400000 */
[-C--:B-1----:R-:W-:Y:S08]  /*4df0*/  HMMA.16816.F32.BF16 R116, R132, R128.reuse, R116 ;  /* 0x000000808474723c */ /* 0x082ff00000041874 */
[----:B--2---:R-:W-:Y:S07]  /*4e00*/  HMMA.16816.F32.BF16 R84, R148, R128, R84 ;  /* 0x000000809454723c */ /* 0x004fee0000041854 */
[----:B------:R-:W-:-:S04]  /*4e10*/  MOV R129, UR5 ;  /* 0x0000000500817c02 */ /* 0x000fc80008000f00 */
[----:B------:R-:W-:Y:S01]  /*4e20*/  ISETP.GE.U32.AND.EX P2, PT, R129, RZ, PT, P2 ;  /* 0x000000ff8100720c */ /* 0x000fe20003f46120 */
[C---:B------:R-:W-:Y:S02]  /*4e30*/  FMUL R65, R158.reuse, R65 ;  /* 0x000000419e417220 */ /* 0x040fe40000400000 */
[C---:B------:R-:W-:Y:S02]  /*4e40*/  FMUL R66, R3.reuse, R66 ;  /* 0x0000004203427220 */ /* 0x040fe40000400000 */
[C---:B------:R-:W-:Y:S02]  /*4e50*/  FMUL R67, R3.reuse, R67 ;  /* 0x0000004303437220 */ /* 0x040fe40000400000 */
[C---:B------:R-:W-:Y:S02]  /*4e60*/  FMUL R124, R158.reuse, R124 ;  /* 0x0000007c9e7c7220 */ /* 0x040fe40000400000 */
[----:B------:R-:W-:Y:S02]  /*4e70*/  FMUL R125, R158, R125 ;  /* 0x0000007d9e7d7220 */ /* 0x000fe40000400000 */
[----:B------:R-:W-:-:S02]  /*4e80*/  FMUL R126, R3, R126 ;  /* 0x0000007e037e7220 */ /* 0x000fc40000400000 */
        /* <DEDUP_REMOVED lines=14> */
[----:B------:R-:W-:Y:S02]  /*4f70*/  FMUL R121, R158, R121 ;  /* 0x000000799e797220 */ /* 0x000fe40000400000 */
[C---:B------:R-:W-:Y:S02]  /*4f80*/  FMUL R122, R3.reuse, R122 ;  /* 0x0000007a037a7220 */ /* 0x040fe40000400000 */
[----:B------:R-:W-:Y:S02]  /*4f90*/  FMUL R123, R3, R123 ;  /* 0x0000007b037b7220 */ /* 0x000fe40000400000 */
[----:B------:R-:W-:-:S02]  /*4fa0*/  FMUL R88, R4, R88 ;  /* 0x0000005804587220 */ /* 0x000fc40000400000 */
[----:B------:R-:W-:Y:S02]  /*4fb0*/  FMUL R89, R4, R89 ;  /* 0x0000005904597220 */ /* 0x000fe40000400000 */
        /* <DEDUP_REMOVED lines=25> */
[----:B------:R-:W-:Y:S01]  /*5150*/  FMUL R115, R14, R115 ;  /* 0x000000730e737220 */ /* 0x000fe20000400000 */
[----:B------:R-:W-:Y:S01]  /*5160*/  HMMA.16816.F32.BF16 R68, R132, R130, R68 ;  /* 0x000000828444723c */ /* 0x000fe20000041844 */
[----:B------:R-:W-:Y:S02]  /*5170*/  IMAD.MOV.U32 R128, RZ, RZ, 0x10 ;  /* 0x00000010ff807424 */ /* 0x000fe400078e00ff */
[----:B------:R-:W-:Y:S01]  /*5180*/  FFMA R181, R3, R181, R157 ;  /* 0x000000b503b57223 */ /* 0x000fe2000000009d */
[----:B------:R-:W-:Y:S01]  /*5190*/  MOV R3, R152 ;  /* 0x0000009800037202 */ /* 0x000fe20000000f00 */
[----:B------:R-:W-:-:S03]  /*51a0*/  FFMA R180, R4, R180, R2 ;  /* 0x000000b404b47223 */ /* 0x000fc60000000002 */
[----:B---3--:R-:W-:Y:S01]  /*51b0*/  HMMA.16816.F32.BF16 R64, R132, R140, R64 ;  /* 0x0000008c8440723c */ /* 0x008fe20000041840 */
[----:B------:R-:W-:Y:S01]  /*51c0*/  FFMA R15, R14, R15, R156 ;  /* 0x0000000f0e0f7223 */ /* 0x000fe2000000009c */
[----:B------:R-:W-:Y:S01]  /*51d0*/  MOV R14, R154 ;  /* 0x0000009a000e7202 */ /* 0x000fe20000000f00 */
[C---:B------:R-:W-:Y:S02]  /*51e0*/  IMAD R11, R128.reuse, c[0x0][0x1a4], R11 ;  /* 0x00006900800b7a24 */ /* 0x040fe400078e020b */
[----:B------:R-:W-:-:S03]  /*51f0*/  IMAD R10, R128, c[0x0][0x1b4], R10 ;  /* 0x00006d00800a7a24 */ /* 0x000fc600078e020a */
[----:B------:R-:W-:Y:S01]  /*5200*/  HMMA.16816.F32.BF16 R124, R132, R142, R124 ;  /* 0x0000008e847c723c */ /* 0x000fe2000004187c */
[----:B------:R-:W-:Y:S02]  /*5210*/  IMAD.MOV.U32 R2, RZ, RZ, R155 ;  /* 0x000000ffff027224 */ /* 0x000fe400078e009b */
[----:B------:R-:W-:-:S05]  /*5220*/  IMAD.MOV.U32 R4, RZ, RZ, R153 ;  /* 0x000000ffff047224 */ /* 0x000fca00078e0099 */
[C---:B----4-:R-:W-:Y:S08]  /*5230*/  HMMA.16816.F32.BF16 R76, R132.reuse, R136, R76 ;  /* 0x00000088844c723c */ /* 0x050ff0000004184c */
[C---:B------:R-:W-:Y:S08]  /*5240*/  HMMA.16816.F32.BF16 R72, R132.reuse, R138, R72 ;  /* 0x0000008a8448723c */ /* 0x040ff00000041848 */
[C---:B-----5:R-:W-:Y:S08]  /*5250*/  HMMA.16816.F32.BF16 R80, R132.reuse, R144, R80 ;  /* 0x000000908450723c */ /* 0x060ff00000041850 */
[----:B------:R-:W-:Y:S08]  /*5260*/  HMMA.16816.F32.BF16 R120, R132, R146, R120 ;  /* 0x000000928478723c */ /* 0x000ff00000041878 */
[C---:B------:R-:W-:Y:S08]  /*5270*/  HMMA.16816.F32.BF16 R88, R148.reuse, R130, R88 ;  /* 0x000000829458723c */ /* 0x040ff00000041858 */
[C---:B------:R-:W-:Y:S08]  /*5280*/  HMMA.16816.F32.BF16 R92, R148.reuse, R140, R92 ;  /* 0x0000008c945c723c */ /* 0x040ff0000004185c */
[C---:B------:R-:W-:Y:S08]  /*5290*/  HMMA.16816.F32.BF16 R96, R148.reuse, R142, R96 ;  /* 0x0000008e9460723c */ /* 0x040ff00000041860 */
[C---:B------:R-:W-:Y:S08]  /*52a0*/  HMMA.16816.F32.BF16 R100, R148.reuse, R136, R100 ;  /* 0x000000889464723c */ /* 0x040ff00000041864 */
[C---:B------:R-:W-:Y:S08]  /*52b0*/  HMMA.16816.F32.BF16 R104, R148.reuse, R138, R104 ;  /* 0x0000008a9468723c */ /* 0x040ff00000041868 */
[C---:B------:R-:W-:Y:S08]  /*52c0*/  HMMA.16816.F32.BF16 R108, R148.reuse, R144, R108 ;  /* 0x00000090946c723c */ /* 0x040ff0000004186c */
[----:B------:R-:W-:Y:S01]  /*52d0*/  HMMA.16816.F32.BF16 R112, R148, R146, R112 ;  /* 0x000000929470723c */ /* 0x000fe20000041870 */
[----:B------:R-:W-:Y:S01]  /*52e0*/  @P2 CALL.REL.NOINC `(.L_x_0) ;  /* 0x0000001000002944 */ /* 0x000fe20003c00000 */
[----:B------:R-:W-:Y:S06]  /*52f0*/  BRA `(.L_x_1) ;  /* 0xffffd7b000007947 */ /* 0x000fec000383ffff */
.L_x_0:
[----:B------:R-:W-:Y:S01]  /*5300*/  IMAD.MOV.U32 R175, RZ, RZ, c[0x0][0x1c8] ;  /* 0x00007200ffaf7624 */ /* 0x000fe200078e00ff */
[----:B------:R-:W0:Y:S01]  /*5310*/  S2R R227, SR_CTAID.X ;  /* 0x0000000000e37919 */ /* 0x000e220000002500 */
[----:B------:R-:W-:Y:S01]  /*5320*/  SHF.L.U32 R3, R242, 0x2, RZ ;  /* 0x00000002f2037819 */ /* 0x000fe200000006ff */
[----:B------:R-:W-:Y:S01]  /*5330*/  IMAD.MOV.U32 R222, RZ, RZ, R15 ;  /* 0x000000ffffde7224 */ /* 0x000fe200078e000f */
[----:B------:R-:W-:Y:S01]  /*5340*/  ISETP.GE.U32.AND P0, PT, R188, 0x20, PT ;  /* 0x00000020bc00780c */ /* 0x000fe20003f06070 */
[----:B------:R-:W1:Y:S01]  /*5350*/  S2R R129, SR_TID.X ;  /* 0x0000000000817919 */ /* 0x000e620000002100 */
[C---:B------:R-:W-:Y:S01]  /*5360*/  LEA R6, R175.reuse, R252, 0x3 ;  /* 0x000000fcaf067211 */ /* 0x040fe200078e18ff */
[----:B------:R-:W-:Y:S01]  /*5370*/  IMAD.MOV.U32 R212, RZ, RZ, R96 ;  /* 0x000000ffffd47224 */ /* 0x000fe200078e0060 */
[----:B------:R-:W-:Y:S01]  /*5380*/  MOV R215, R100 ;  /* 0x0000006400d77202 */ /* 0x000fe20000000f00 */
[----:B------:R-:W2:Y:S01]  /*5390*/  S2R R230, SR_CTAID.Y ;  /* 0x0000000000e67919 */ /* 0x000ea20000002600 */
[----:B------:R-:W-:Y:S01]  /*53a0*/  MOV R213, R97 ;  /* 0x0000006100d57202 */ /* 0x000fe20000000f00 */
[C---:B------:R-:W-:Y:S01]  /*53b0*/  IMAD R8, R175.reuse, 0x8, R6 ;  /* 0x00000008af087824 */ /* 0x040fe200078e0206 */
[C---:B------:R-:W-:Y:S01]  /*53c0*/  FSETP.GEU.AND P5, PT, R222.reuse, 1.175494350822287508e-38, PT ;  /* 0x00800000de00780b */ /* 0x040fe20003fae000 */
[----:B------:R-:W3:Y:S01]  /*53d0*/  S2R R128, SR_TID.X ;  /* 0x0000000000807919 */ /* 0x000ee20000002100 */
[----:B------:R-:W-:Y:S01]  /*53e0*/  FMUL R97, R222, 8388608 ;  /* 0x4b000000de617820 */ /* 0x000fe20000400000 */
[----:B------:R-:W-:Y:S01]  /*53f0*/  MOV R226, R102 ;  /* 0x0000006600e27202 */ /* 0x000fe20000000f00 */
[----:B------:R-:W-:Y:S01]  /*5400*/  IMAD.MOV.U32 R209, RZ, RZ, R91 ;  /* 0x000000ffffd17224 */ /* 0x000fe200078e005b */
[C---:B------:R-:W-:Y:S01]  /*5410*/  LEA R10, R175.reuse, R8, 0x3 ;  /* 0x00000008af0a7211 */ /* 0x040fe200078e18ff */
[----:B------:R-:W-:Y:S01]  /*5420*/  IMAD.MOV.U32 R214, RZ, RZ, R94 ;  /* 0x000000ffffd67224 */ /* 0x000fe200078e005e */
[----:B------:R-:W-:Y:S01]  /*5430*/  MOV R207, R90 ;  /* 0x0000005a00cf7202 */ /* 0x000fe20000000f00 */
[----:B------:R-:W-:Y:S01]  /*5440*/  IMAD.MOV.U32 R224, RZ, RZ, R103 ;  /* 0x000000ffffe07224 */ /* 0x000fe200078e0067 */
[----:B------:R-:W-:Y:S01]  /*5450*/  MOV R216, R95 ;  /* 0x0000005f00d87202 */ /* 0x000fe20000000f00 */
[----:B------:R-:W-:Y:S01]  /*5460*/  IMAD R12, R175, 0x8, R10 ;  /* 0x00000008af0c7824 */ /* 0x000fe200078e020a */
[----:B------:R-:W-:Y:S01]  /*5470*/  MOV R220, R98 ;  /* 0x0000006200dc7202 */ /* 0x000fe20000000f00 */
[----:B------:R-:W-:Y:S01]  /*5480*/  IMAD.MOV.U32 R95, RZ, RZ, R99 ;  /* 0x000000ffff5f7224 */ /* 0x000fe200078e0063 */
[----:B0-----:R-:W-:Y:S01]  /*5490*/  SHF.L.U32 R227, R227, 0x5, RZ ;  /* 0x00000005e3e37819 */ /* 0x001fe200000006ff */
[----:B------:R-:W-:Y:S01]  /*54a0*/  IMAD.MOV.U32 R217, RZ, RZ, R101 ;  /* 0x000000ffffd97224 */ /* 0x000fe200078e0065 */
[----:B------:R-:W-:Y:S01]  /*54b0*/  LEA R16, R175, R12, 0x3 ;  /* 0x0000000caf107211 */ /* 0x000fe200078e18ff */
[----:B------:R-:W-:Y:S01]  /*54c0*/  FMUL R91, R180, 8388608 ;  /* 0x4b000000b45b7820 */ /* 0x000fe20000400000 */
[----:B-1----:R-:W-:Y:S01]  /*54d0*/  LOP3.LUT R227, R227, 0x1f, R129, 0xf8, !PT ;  /* 0x0000001fe3e37812 */ /* 0x002fe200078ef881 */
[----:B------:R-:W-:Y:S01]  /*54e0*/  IMAD.MOV.U32 R211, RZ, RZ, R93 ;  /* 0x000000ffffd37224 */ /* 0x000fe200078e005d */
[----:B------:R-:W-:Y:S01]  /*54f0*/  LOP3.LUT R183, R129, 0x18, RZ, 0xc0, !PT ;  /* 0x0000001881b77812 */ /* 0x000fe200078ec0ff */
[----:B------:R-:W-:Y:S01]  /*5500*/  IMAD R18, R175, 0x8, R16 ;  /* 0x00000008af127824 */ /* 0x000fe200078e0210 */
[----:B------:R-:W-:Y:S01]  /*5510*/  MOV R102, R111 ;  /* 0x0000006f00667202 */ /* 0x000fe20000000f00 */
[----:B--2---:R-:W-:Y:S01]  /*5520*/  IMAD R0, R230, c[0x0][0x1c0], RZ ;  /* 0x00007000e6007a24 */ /* 0x004fe200078e02ff */
[----:B------:R-:W-:Y:S01]  /*5530*/  FSEL R97, R97, R222, !P5 ;  /* 0x000000de61617208 */ /* 0x000fe20006800000 */
[----:B------:R-:W-:Y:S01]  /*5540*/  IMAD R2, R227, c[0x0][0x1c4], RZ ;  /* 0x00007100e3027a24 */ /* 0x000fe200078e02ff */
[C---:B------:R-:W-:Y:S01]  /*5550*/  LEA R20, R175.reuse, R18, 0x3 ;  /* 0x00000012af147211 */ /* 0x040fe200078e18ff */
[----:B---3--:R-:W-:Y:S01]  /*5560*/  IMAD.SHL.U32 R128, R128, 0x20, RZ ;  /* 0x0000002080807824 */ /* 0x008fe200078e00ff */
[----:B------:R-:W-:Y:S01]  /*5570*/  SHF.L.U32 R185, R0, 0x1, RZ ;  /* 0x0000000100b97819 */ /* 0x000fe200000006ff */
[----:B------:R-:W-:Y:S01]  /*5580*/  IMAD.SHL.U32 R4, R2, 0x2, RZ ;  /* 0x0000000202047824 */ /* 0x000fe200078e00ff */
[----:B------:R-:W-:Y:S01]  /*5590*/  MOV R218, R104 ;  /* 0x0000006800da7202 */ /* 0x000fe20000000f00 */
[----:B------:R-:W-:Y:S01]  /*55a0*/  IMAD R22, R175, 0x8, R20 ;  /* 0x00000008af167824 */ /* 0x000fe200078e0214 */
[----:B------:R-:W-:Y:S01]  /*55b0*/  LOP3.LUT R52, R3, 0x1c60, R128, 0x78, !PT ;  /* 0x00001c6003347812 */ /* 0x000fe200078e7880 */
[C---:B------:R-:W-:Y:S01]  /*55c0*/  IMAD.SHL.U32 R3, R129.reuse, 0x1000, RZ ;  /* 0x0000100081037824 */ /* 0x040fe200078e00ff */
[----:B------:R-:W-:Y:S01]  /*55d0*/  IADD3 R185, P1, P2, R4, c[0x0][0x178], R185 ;  /* 0x00005e0004b97a10 */ /* 0x000fe20007a3e0b9 */
[----:B------:R-:W-:Y:S01]  /*55e0*/  IMAD.SHL.U32 R4, R129, 0x10, RZ ;  /* 0x0000001081047824 */ /* 0x000fe200078e00ff */
[----:B------:R-:W-:Y:S01]  /*55f0*/  LEA R24, R175, R22, 0x3 ;  /* 0x00000016af187211 */ /* 0x000fe200078e18ff */
[----:B------:R-:W-:Y:S01]  /*5600*/  IMAD.HI R205, R0, 0x2, RZ ;  /* 0x0000000200cd7827 */ /* 0x000fe200078e02ff */
[----:B------:R-:W-:Y:S01]  /*5610*/  LOP3.LUT R128, R129, 0xc0, RZ, 0xc0, !PT ;  /* 0x000000c081807812 */ /* 0x000fe200078ec0ff */
[----:B------:R-:W-:Y:S01]  /*5620*/  BAR.SYNC.DEFER_BLOCKING 0x0 ;  /* 0x0000000000007b1d */ /* 0x000fe20000010000 */
[----:B------:R-:W-:Y:S01]  /*5630*/  LOP3.LUT R14, R4, 0x70, RZ, 0xc0, !PT ;  /* 0x00000070040e7812 */ /* 0x000fe200078ec0ff */
[----:B------:R-:W-:Y:S01]  /*5640*/  IMAD R26, R175, 0x8, R24 ;  /* 0x00000008af1a7824 */ /* 0x000fe200078e0218 */
[----:B------:R-:W-:Y:S01]  /*5650*/  LOP3.LUT R3, R3, 0x6000, RZ, 0xc0, !PT ;  /* 0x0000600003037812 */ /* 0x000fe200078ec0ff */
[----:B------:R-:W-:Y:S01]  /*5660*/  IMAD.HI R2, R2, 0x2, RZ ;  /* 0x0000000202027827 */ /* 0x000fe200078e02ff */
[----:B------:R-:W-:-:S02]  /*5670*/  LEA.HI R14, R183, R14, RZ, 0x1f ;  /* 0x0000000eb70e7211 */ /* 0x000fc400078ff8ff */
[----:B------:R-:W-:Y:S01]  /*5680*/  LEA R28, R175, R26, 0x3 ;  /* 0x0000001aaf1c7211 */ /* 0x000fe200078e18ff */
[----:B------:R-:W-:Y:S01]  /*5690*/  IMAD R183, R183, 0x400, R52 ;  /* 0x00000400b7b77824 */ /* 0x000fe200078e0234 */
[----:B------:R-:W-:Y:S01]  /*56a0*/  SHF.R.U32.HI R5, RZ, 0x1, R128 ;  /* 0x00000001ff057819 */ /* 0x000fe20000011680 */
[----:B------:R-:W-:Y:S01]  /*56b0*/  IMAD.MOV.U32 R219, RZ, RZ, R105 ;  /* 0x000000ffffdb7224 */ /* 0x000fe200078e0069 */
[----:B------:R-:W-:Y:S01]  /*56c0*/  LOP3.LUT R54, R3, 0x3f0, R4, 0xf8, !PT ;  /* 0x000003f003367812 */ /* 0x000fe200078ef804 */
[C---:B------:R-:W-:Y:S01]  /*56d0*/  IMAD R30, R175.reuse, 0x8, R28 ;  /* 0x00000008af1e7824 */ /* 0x040fe200078e021c */
[----:B------:R-:W-:Y:S01]  /*56e0*/  IADD3.X R205, R2, c[0x0][0x17c], R205, P1, P2 ;  /* 0x00005f0002cd7a10 */ /* 0x000fe20000fe44cd */
[----:B------:R-:W-:Y:S01]  /*56f0*/  IMAD.MOV.U32 R225, RZ, RZ, R109 ;  /* 0x000000ffffe17224 */ /* 0x000fe200078e006d */
[----:B------:R-:W-:Y:S01]  /*5700*/  LOP3.LUT R0, R54, R5, RZ, 0x3c, !PT ;  /* 0x0000000536007212 */ /* 0x000fe200078e3cff */
[----:B------:R-:W-:Y:S01]  /*5710*/  IMAD.MOV.U32 R223, RZ, RZ, R112 ;  /* 0x000000ffffdf7224 */ /* 0x000fe200078e0070 */
[----:B------:R-:W-:-:S02]  /*5720*/  LEA R32, R175, R30, 0x3 ;  /* 0x0000001eaf207211 */ /* 0x000fc400078e18ff */
[-C--:B------:R-:W-:Y:S02]  /*5730*/  LEA R198, P3, R8, R185.reuse, 0x1 ;  /* 0x000000b908c67211 */ /* 0x080fe400078608ff */
[----:B------:R-:W-:Y:S01]  /*5740*/  LEA R200, P2, R6, R185, 0x1 ;  /* 0x000000b906c87211 */ /* 0x000fe200078408ff */
[C---:B------:R-:W-:Y:S01]  /*5750*/  IMAD R34, R175.reuse, 0x8, R32 ;  /* 0x00000008af227824 */ /* 0x040fe200078e0220 */
[----:B------:R-:W-:Y:S02]  /*5760*/  LEA.HI.X.SX32 R199, R8, R205, 0x1, P3 ;  /* 0x000000cd08c77211 */ /* 0x000fe400018f0eff */
[----:B------:R-:W-:Y:S01]  /*5770*/  LEA R192, P3, R16, R185, 0x1 ;  /* 0x000000b910c07211 */ /* 0x000fe200078608ff */
[----:B------:R-:W-:Y:S01]  /*5780*/  IMAD R36, R175, 0x8, R34 ;  /* 0x00000008af247824 */ /* 0x000fe200078e0222 */
[-C--:B------:R-:W-:Y:S02]  /*5790*/  LEA.HI.X.SX32 R201, R6, R205.reuse, 0x1, P2 ;  /* 0x000000cd06c97211 */ /* 0x080fe400010f0eff */
[----:B------:R-:W-:-:S02]  /*57a0*/  LEA.HI.X.SX32 R193, R16, R205, 0x1, P3 ;  /* 0x000000cd10c17211 */ /* 0x000fc400018f0eff */
[C---:B------:R-:W-:Y:S02]  /*57b0*/  LEA R38, R175.reuse, R36, 0x3 ;  /* 0x00000024af267211 */ /* 0x040fe400078e18ff */
[-C--:B------:R-:W-:Y:S02]  /*57c0*/  LEA R186, P3, R22, R185.reuse, 0x1 ;  /* 0x000000b916ba7211 */ /* 0x080fe400078608ff */
[----:B------:R-:W-:Y:S01]  /*57d0*/  LEA R202, P1, R252, R185, 0x1 ;  /* 0x000000b9fcca7211 */ /* 0x000fe200078208ff */
[C---:B------:R-:W-:Y:S01]  /*57e0*/  IMAD R40, R175.reuse, 0x8, R38 ;  /* 0x00000008af287824 */ /* 0x040fe200078e0226 */
[----:B------:R-:W-:Y:S02]  /*57f0*/  LEA.HI.X.SX32 R187, R22, R205, 0x1, P3 ;  /* 0x000000cd16bb7211 */ /* 0x000fe400018f0eff */
[----:B------:R-:W-:Y:S02]  /*5800*/  LEA R194, P2, R12, R185, 0x1 ;  /* 0x000000b90cc27211 */ /* 0x000fe400078408ff */
[----:B------:R-:W-:-:S02]  /*5810*/  LEA R42, R175, R40, 0x3 ;  /* 0x00000028af2a7211 */ /* 0x000fc400078e18ff */
[----:B------:R-:W-:Y:S02]  /*5820*/  LEA R6, P3, R28, R185, 0x1 ;  /* 0x000000b91c067211 */ /* 0x000fe400078608ff */
[C---:B------:R-:W-:Y:S02]  /*5830*/  LEA R44, R175.reuse, R42, 0x3 ;  /* 0x0000002aaf2c7211 */ /* 0x040fe400078e18ff */
[-C--:B------:R-:W-:Y:S02]  /*5840*/  LEA.HI.X.SX32 R203, R252, R205.reuse, 0x1, P1 ;  /* 0x000000cdfccb7211 */ /* 0x080fe400008f0eff */
[C---:B------:R-:W-:Y:S02]  /*5850*/  LEA R46, R175.reuse, R44, 0x3 ;  /* 0x0000002caf2e7211 */ /* 0x040fe400078e18ff */
[-C--:B------:R-:W-:Y:S02]  /*5860*/  LEA.HI.X.SX32 R195, R12, R205.reuse, 0x1, P2 ;  /* 0x000000cd0cc37211 */ /* 0x080fe400010f0eff */
[----:B------:R-:W-:Y:S01]  /*5870*/  LEA.HI.X.SX32 R7, R28, R205, 0x1, P3 ;  /* 0x000000cd1c077211 */ /* 0x000fe200018f0eff */
[----:B------:R-:W-:Y:S01]  /*5880*/  IMAD R48, R175, 0x8, R46 ;  /* 0x00000008af307824 */ /* 0x000fe200078e022e */
[----:B------:R-:W-:-:S02]  /*5890*/  LEA R196, P1, R10, R185, 0x1 ;  /* 0x000000b90ac47211 */ /* 0x000fc400078208ff */
[-C--:B------:R-:W-:Y:S02]  /*58a0*/  LEA R188, P2, R20, R185.reuse, 0x1 ;  /* 0x000000b914bc7211 */ /* 0x080fe400078408ff */
[C---:B------:R-:W-:Y:S02]  /*58b0*/  LEA R50, R175.reuse, R48, 0x3 ;  /* 0x00000030af327211 */ /* 0x040fe400078e18ff */
[----:B------:R-:W-:Y:S02]  /*58c0*/  LEA R12, P3, R34, R185, 0x1 ;  /* 0x000000b9220c7211 */ /* 0x000fe400078608ff */
[C---:B------:R-:W-:Y:S02]  /*58d0*/  LEA R52, R175.reuse, R50, 0x3 ;  /* 0x00000032af347211 */ /* 0x040fe400078e18ff */
[-C--:B------:R-:W-:Y:S02]  /*58e0*/  LEA.HI.X.SX32 R197, R10, R205.reuse, 0x1, P1 ;  /* 0x000000cd0ac57211 */ /* 0x080fe400008f0eff */
[-C--:B------:R-:W-:Y:S01]  /*58f0*/  LEA.HI.X.SX32 R189, R20, R205.reuse, 0x1, P2 ;  /* 0x000000cd14bd7211 */ /* 0x080fe200010f0eff */
[----:B------:R-:W-:Y:S01]  /*5900*/  IMAD R54, R175, 0x8, R52 ;  /* 0x00000008af367824 */ /* 0x000fe200078e0234 */
[----:B------:R-:W-:-:S02]  /*5910*/  LEA.HI.X.SX32 R13, R34, R205, 0x1, P3 ;  /* 0x000000cd220d7211 */ /* 0x000fc400018f0eff */
[-C--:B------:R-:W-:Y:S02]  /*5920*/  LEA R190, P1, R18, R185.reuse, 0x1 ;  /* 0x000000b912be7211 */ /* 0x080fe400078208ff */
[C---:B------:R-:W-:Y:S02]  /*5930*/  LEA R56, R175.reuse, R54, 0x3 ;  /* 0x00000036af387211 */ /* 0x040fe400078e18ff */
[-C--:B------:R-:W-:Y:S02]  /*5940*/  LEA R4, P2, R26, R185.reuse, 0x1 ;  /* 0x000000b91a047211 */ /* 0x080fe400078408ff */
[----:B------:R-:W-:Y:S01]  /*5950*/  LEA R20, P3, R40, R185, 0x1 ;  /* 0x000000b928147211 */ /* 0x000fe200078608ff */
[----:B------:R-:W-:Y:S01]  /*5960*/  IMAD R58, R175, 0x8, R56 ;  /* 0x00000008af3a7824 */ /* 0x000fe200078e0238 */
[-C--:B------:R-:W-:Y:S02]  /*5970*/  LEA.HI.X.SX32 R191, R18, R205.reuse, 0x1, P1 ;  /* 0x000000cd12bf7211 */ /* 0x080fe400008f0eff */
[----:B------:R-:W-:-:S02]  /*5980*/  LEA.HI.X.SX32 R5, R26, R205, 0x1, P2 ;  /* 0x000000cd1a057211 */ /* 0x000fc400010f0eff */
[C---:B------:R-:W-:Y:S02]  /*5990*/  LEA R60, R175.reuse, R58, 0x3 ;  /* 0x0000003aaf3c7211 */ /* 0x040fe400078e18ff */
[----:B------:R-:W-:Y:S02]  /*59a0*/  LEA.HI.X.SX32 R21, R40, R205, 0x1, P3 ;  /* 0x000000cd28157211 */ /* 0x000fe400018f0eff */
[-C--:B------:R-:W-:Y:S01]  /*59b0*/  LEA R2, P1, R24, R185.reuse, 0x1 ;  /* 0x000000b918027211 */ /* 0x080fe200078208ff */
[C---:B------:R-:W-:Y:S01]  /*59c0*/  IMAD R62, R175.reuse, 0x8, R60 ;  /* 0x00000008af3e7824 */ /* 0x040fe200078e023c */
[-C--:B------:R-:W-:Y:S02]  /*59d0*/  LEA R10, P2, R32, R185.reuse, 0x1 ;  /* 0x000000b9200a7211 */ /* 0x080fe400078408ff */
[----:B------:R-:W-:Y:S02]  /*59e0*/  LEA R26, P3, R46, R185, 0x1 ;  /* 0x000000b92e1a7211 */ /* 0x000fe400078608ff */
[----:B------:R-:W-:-:S02]  /*59f0*/  LEA R128, R175, R62, 0x3 ;  /* 0x0000003eaf807211 */ /* 0x000fc400078e18ff */
[-C--:B------:R-:W-:Y:S02]  /*5a00*/  LEA.HI.X.SX32 R3, R24, R205.reuse, 0x1, P1 ;  /* 0x000000cd18037211 */ /* 0x080fe400008f0eff */
[-C--:B------:R-:W-:Y:S01]  /*5a10*/  LEA.HI.X.SX32 R11, R32, R205.reuse, 0x1, P2 ;  /* 0x000000cd200b7211 */ /* 0x080fe200010f0eff */
[C---:B------:R-:W-:Y:S01]  /*5a20*/  IMAD R130, R175.reuse, 0x8, R128 ;  /* 0x00000008af827824 */ /* 0x040fe200078e0280 */
[----:B------:R-:W-:Y:S02]  /*5a30*/  LEA.HI.X.SX32 R27, R46, R205, 0x1, P3 ;  /* 0x000000cd2e1b7211 */ /* 0x000fe400018f0eff */
[-C--:B------:R-:W-:Y:S02]  /*5a40*/  LEA R8, P1, R30, R185.reuse, 0x1 ;  /* 0x000000b91e087211 */ /* 0x080fe400078208ff */
[----:B------:R-:W-:Y:S02]  /*5a50*/  LEA R132, R175, R130, 0x3 ;  /* 0x00000082af847211 */ /* 0x000fe400078e18ff */
[----:B------:R-:W-:-:S02]  /*5a60*/  LEA R18, P2, R38, R185, 0x1 ;  /* 0x000000b926127211 */ /* 0x000fc400078408ff */
[----:B------:R-:W-:Y:S01]  /*5a70*/  LEA R32, P3, R52, R185, 0x1 ;  /* 0x000000b934207211 */ /* 0x000fe200078608ff */
[C---:B------:R-:W-:Y:S01]  /*5a80*/  IMAD R134, R175.reuse, 0x8, R132 ;  /* 0x00000008af867824 */ /* 0x040fe200078e0284 */
[-C--:B------:R-:W-:Y:S02]  /*5a90*/  LEA.HI.X.SX32 R9, R30, R205.reuse, 0x1, P1 ;  /* 0x000000cd1e097211 */ /* 0x080fe400008f0eff */
[-C--:B------:R-:W-:Y:S02]  /*5aa0*/  LEA.HI.X.SX32 R19, R38, R205.reuse, 0x1, P2 ;  /* 0x000000cd26137211 */ /* 0x080fe400010f0eff */
[C---:B------:R-:W-:Y:S02]  /*5ab0*/  LEA R136, R175.reuse, R134, 0x3 ;  /* 0x00000086af887211 */ /* 0x040fe400078e18ff */
[----:B------:R-:W-:Y:S02]  /*5ac0*/  LEA.HI.X.SX32 R33, R52, R205, 0x1, P3 ;  /* 0x000000cd34217211 */ /* 0x000fe400018f0eff */
[-C--:B------:R-:W-:Y:S01]  /*5ad0*/  LEA R16, P1, R36, R185.reuse, 0x1 ;  /* 0x000000b924107211 */ /* 0x080fe200078208ff */
[----:B------:R-:W-:Y:S01]  /*5ae0*/  IMAD R138, R175, 0x8, R136 ;  /* 0x00000008af8a7824 */ /* 0x000fe200078e0288 */
[----:B------:R-:W-:-:S02]  /*5af0*/  LEA R24, P2, R44, R185, 0x1 ;  /* 0x000000b92c187211 */ /* 0x000fc400078408ff */
[----:B------:R-:W-:Y:S02]  /*5b00*/  LEA R38, P3, R58, R185, 0x1 ;  /* 0x000000b93a267211 */ /* 0x000fe400078608ff */
[C---:B------:R-:W-:Y:S02]  /*5b10*/  LEA R140, R175.reuse, R138, 0x3 ;  /* 0x0000008aaf8c7211 */ /* 0x040fe400078e18ff */
[-C--:B------:R-:W-:Y:S02]  /*5b20*/  LEA.HI.X.SX32 R17, R36, R205.reuse, 0x1, P1 ;  /* 0x000000cd24117211 */ /* 0x080fe400008f0eff */
[-C--:B------:R-:W-:Y:S01]  /*5b30*/  LEA.HI.X.SX32 R25, R44, R205.reuse, 0x1, P2 ;  /* 0x000000cd2c197211 */ /* 0x080fe200010f0eff */
[----:B------:R-:W-:Y:S01]  /*5b40*/  IMAD R142, R175, 0x8, R140 ;  /* 0x00000008af8e7824 */ /* 0x000fe200078e028c */
[----:B------:R-:W-:Y:S02]  /*5b50*/  LEA.HI.X.SX32 R39, R58, R205, 0x1, P3 ;  /* 0x000000cd3a277211 */ /* 0x000fe400018f0eff */
[----:B------:R-:W-:-:S02]  /*5b60*/  LEA R22, P1, R42, R185, 0x1 ;  /* 0x000000b92a167211 */ /* 0x000fc400078208ff */
[C---:B------:R-:W-:Y:S02]  /*5b70*/  LEA R144, R175.reuse, R142, 0x3 ;  /* 0x0000008eaf907211 */ /* 0x040fe400078e18ff */
[-C--:B------:R-:W-:Y:S02]  /*5b80*/  LEA R30, P2, R50, R185.reuse, 0x1 ;  /* 0x000000b9321e7211 */ /* 0x080fe400078408ff */
[----:B------:R-:W-:Y:S01]  /*5b90*/  LEA R44, P3, R128, R185, 0x1 ;  /* 0x000000b9802c7211 */ /* 0x000fe200078608ff */
[C---:B------:R-:W-:Y:S01]  /*5ba0*/  IMAD R146, R175.reuse, 0x8, R144 ;  /* 0x00000008af927824 */ /* 0x040fe200078e0290 */
[-C--:B------:R-:W-:Y:S02]  /*5bb0*/  LEA.HI.X.SX32 R23, R42, R205.reuse, 0x1, P1 ;  /* 0x000000cd2a177211 */ /* 0x080fe400008f0eff */
[----:B------:R-:W-:Y:S02]  /*5bc0*/  LEA.HI.X.SX32 R31, R50, R205, 0x1, P2 ;  /* 0x000000cd321f7211 */ /* 0x000fe400010f0eff */
[----:B------:R-:W-:-:S02]  /*5bd0*/  LEA R148, R175, R146, 0x3 ;  /* 0x00000092af947211 */ /* 0x000fc400078e18ff */
[----:B------:R-:W-:Y:S02]  /*5be0*/  LEA.HI.X.SX32 R45, R128, R205, 0x1, P3 ;  /* 0x000000cd802d7211 */ /* 0x000fe400018f0eff */
[-C--:B------:R-:W-:Y:S01]  /*5bf0*/  LEA R28, P1, R48, R185.reuse, 0x1 ;  /* 0x000000b9301c7211 */ /* 0x080fe200078208ff */
[C---:B------:R-:W-:Y:S01]  /*5c00*/  IMAD R150, R175.reuse, 0x8, R148 ;  /* 0x00000008af967824 */ /* 0x040fe200078e0294 */
[-C--:B------:R-:W-:Y:S02]  /*5c10*/  LEA R36, P2, R56, R185.reuse, 0x1 ;  /* 0x000000b938247211 */ /* 0x080fe400078408ff */
[----:B------:R-:W-:Y:S02]  /*5c20*/  LEA R50, P3, R134, R185, 0x1 ;  /* 0x000000b986327211 */ /* 0x000fe400078608ff */
[----:B------:R-:W-:Y:S02]  /*5c30*/  LEA R156, R175, R150, 0x3 ;  /* 0x00000096af9c7211 */ /* 0x000fe400078e18ff */
[----:B------:R-:W-:-:S02]  /*5c40*/  LEA.HI.X.SX32 R29, R48, R205, 0x1, P1 ;  /* 0x000000cd301d7211 */ /* 0x000fc400008f0eff */
[-C--:B------:R-:W-:Y:S01]  /*5c50*/  LEA.HI.X.SX32 R37, R56, R205.reuse, 0x1, P2 ;  /* 0x000000cd38257211 */ /* 0x080fe200010f0eff */
[C---:B------:R-:W-:Y:S01]  /*5c60*/  IMAD R158, R175.reuse, 0x8, R156 ;  /* 0x00000008af9e7824 */ /* 0x040fe200078e029c */
[----:B------:R-:W-:Y:S02]  /*5c70*/  LEA.HI.X.SX32 R51, R134, R205, 0x1, P3 ;  /* 0x000000cd86337211 */ /* 0x000fe400018f0eff */
[-C--:B------:R-:W-:Y:S02]  /*5c80*/  LEA R34, P1, R54, R185.reuse, 0x1 ;  /* 0x000000b936227211 */ /* 0x080fe400078208ff */
[C---:B------:R-:W-:Y:S02]  /*5c90*/  LEA R160, R175.reuse, R158, 0x3 ;  /* 0x0000009eafa07211 */ /* 0x040fe400078e18ff */
[-C--:B------:R-:W-:Y:S02]  /*5ca0*/  LEA R42, P2, R62, R185.reuse, 0x1 ;  /* 0x000000b93e2a7211 */ /* 0x080fe400078408ff */
[----:B------:R-:W-:Y:S01]  /*5cb0*/  LEA R56, P3, R140, R185, 0x1 ;  /* 0x000000b98c387211 */ /* 0x000fe200078608ff */
[----:B------:R-:W-:Y:S01]  /*5cc0*/  IMAD R162, R175, 0x8, R160 ;  /* 0x00000008afa27824 */ /* 0x000fe200078e02a0 */
[----:B------:R-:W-:-:S02]  /*5cd0*/  LEA.HI.X.SX32 R35, R54, R205, 0x1, P1 ;  /* 0x000000cd36237211 */ /* 0x000fc400008f0eff */
[-C--:B------:R-:W-:Y:S02]  /*5ce0*/  LEA.HI.X.SX32 R43, R62, R205.reuse, 0x1, P2 ;  /* 0x000000cd3e2b7211 */ /* 0x080fe400010f0eff */
[C---:B------:R-:W-:Y:S02]  /*5cf0*/  LEA R164, R175.reuse, R162, 0x3 ;  /* 0x000000a2afa47211 */ /* 0x040fe400078e18ff */
[----:B------:R-:W-:Y:S02]  /*5d00*/  LEA.HI.X.SX32 R57, R140, R205, 0x1, P3 ;  /* 0x000000cd8c397211 */ /* 0x000fe400018f0eff */
[-C--:B------:R-:W-:Y:S01]  /*5d10*/  LEA R40, P1, R60, R185.reuse, 0x1 ;  /* 0x000000b93c287211 */ /* 0x080fe200078208ff */
[----:B------:R-:W-:Y:S01]  /*5d20*/  IMAD R166, R175, 0x8, R164 ;  /* 0x00000008afa67824 */ /* 0x000fe200078e02a4 */
[-C--:B------:R-:W-:Y:S02]  /*5d30*/  LEA R48, P2, R132, R185.reuse, 0x1 ;  /* 0x000000b984307211 */ /* 0x080fe400078408ff */
[----:B------:R-:W-:-:S02]  /*5d40*/  LEA R62, P3, R146, R185, 0x1 ;  /* 0x000000b9923e7211 */ /* 0x000fc400078608ff */
[C---:B------:R-:W-:Y:S02]  /*5d50*/  LEA R168, R175.reuse, R166, 0x3 ;  /* 0x000000a6afa87211 */ /* 0x040fe400078e18ff */
[-C--:B------:R-:W-:Y:S02]  /*5d60*/  LEA.HI.X.SX32 R41, R60, R205.reuse, 0x1, P1 ;  /* 0x000000cd3c297211 */ /* 0x080fe400008f0eff */
[-C--:B------:R-:W-:Y:S01]  /*5d70*/  LEA.HI.X.SX32 R49, R132, R205.reuse, 0x1, P2 ;  /* 0x000000cd84317211 */ /* 0x080fe200010f0eff */
[C---:B------:R-:W-:Y:S01]  /*5d80*/  IMAD R170, R175.reuse, 0x8, R168 ;  /* 0x00000008afaa7824 */ /* 0x040fe200078e02a8 */
[----:B------:R-:W-:Y:S02]  /*5d90*/  LEA.HI.X.SX32 R63, R146, R205, 0x1, P3 ;  /* 0x000000cd923f7211 */ /* 0x000fe400018f0eff */
[----:B------:R-:W-:Y:S02]  /*5da0*/  LEA R46, P1, R130, R185, 0x1 ;  /* 0x000000b9822e7211 */ /* 0x000fe400078208ff */
[----:B------:R-:W-:-:S02]  /*5db0*/  LEA R172, R175, R170, 0x3 ;  /* 0x000000aaafac7211 */ /* 0x000fc400078e18ff */
[-C--:B------:R-:W-:Y:S02]  /*5dc0*/  LEA R54, P2, R138, R185.reuse, 0x1 ;  /* 0x000000b98a367211 */ /* 0x080fe400078408ff */
[----:B------:R-:W-:Y:S01]  /*5dd0*/  LEA R132, P3, R156, R185, 0x1 ;  /* 0x000000b99c847211 */ /* 0x000fe200078608ff */
[C---:B------:R-:W-:Y:S01]  /*5de0*/  IMAD R174, R175.reuse, 0x8, R172 ;  /* 0x00000008afae7824 */ /* 0x040fe200078e02ac */
[-C--:B------:R-:W-:Y:S02]  /*5df0*/  LEA.HI.X.SX32 R47, R130, R205.reuse, 0x1, P1 ;  /* 0x000000cd822f7211 */ /* 0x080fe400008f0eff */
[-C--:B------:R-:W-:Y:S02]  /*5e00*/  LEA.HI.X.SX32 R55, R138, R205.reuse, 0x1, P2 ;  /* 0x000000cd8a377211 */ /* 0x080fe400010f0eff */
[----:B------:R-:W-:Y:S02]  /*5e10*/  LEA R176, R175, R174, 0x3 ;  /* 0x000000aeafb07211 */ /* 0x000fe400078e18ff */
[----:B------:R-:W-:-:S02]  /*5e20*/  LEA.HI.X.SX32 R133, R156, R205, 0x1, P3 ;  /* 0x000000cd9c857211 */ /* 0x000fc400018f0eff */
[-C--:B------:R-:W-:Y:S01]  /*5e30*/  LEA R52, P1, R136, R185.reuse, 0x1 ;  /* 0x000000b988347211 */ /* 0x080fe200078208ff */
[----:B------:R-:W-:Y:S01]  /*5e40*/  IMAD R178, R175, 0x8, R176 ;  /* 0x00000008afb27824 */ /* 0x000fe200078e02b0 */
[----:B------:R-:W-:Y:S02]  /*5e50*/  LEA R138, P3, R162, R185, 0x1 ;  /* 0x000000b9a28a7211 */ /* 0x000fe400078608ff */
[-C--:B------:R-:W-:Y:S02]  /*5e60*/  LEA.HI.X.SX32 R53, R136, R205.reuse, 0x1, P1 ;  /* 0x000000cd88357211 */ /* 0x080fe400008f0eff */
[----:B------:R-:W-:Y:S02]  /*5e70*/  LEA.HI.X.SX32 R139, R162, R205, 0x1, P3 ;  /* 0x000000cda28b7211 */ /* 0x000fe400018f0eff */
[-C--:B------:R-:W-:Y:S02]  /*5e80*/  LEA R58, P1, R142, R185.reuse, 0x1 ;  /* 0x000000b98e3a7211 */ /* 0x080fe400078208ff */
[----:B------:R-:W-:-:S02]  /*5e90*/  LEA R60, P2, R144, R185, 0x1 ;  /* 0x000000b9903c7211 */ /* 0x000fc400078408ff */
[C---:B------:R-:W-:Y:S02]  /*5ea0*/  LEA R162, R175.reuse, R178, 0x3 ;  /* 0x000000b2afa27211 */ /* 0x040fe400078e18ff */
[-C--:B------:R-:W-:Y:S02]  /*5eb0*/  LEA.HI.X.SX32 R59, R142, R205.reuse, 0x1, P1 ;  /* 0x000000cd8e3b7211 */ /* 0x080fe400008f0eff */
[----:B------:R-:W-:Y:S01]  /*5ec0*/  LEA.HI.X.SX32 R61, R144, R205, 0x1, P2 ;  /* 0x000000cd903d7211 */ /* 0x000fe200010f0eff */
[----:B------:R-:W-:Y:S01]  /*5ed0*/  IMAD R184, R175, 0x8, R162 ;  /* 0x00000008afb87824 */ /* 0x000fe200078e02a2 */
[-C--:B------:R-:W-:Y:S02]  /*5ee0*/  LEA R128, P1, R148, R185.reuse, 0x1 ;  /* 0x000000b994807211 */ /* 0x080fe400078208ff */
[----:B------:R-:W-:Y:S02]  /*5ef0*/  LEA R144, P3, R168, R185, 0x1 ;  /* 0x000000b9a8907211 */ /* 0x000fe400078608ff */
[----:B------:R-:W-:-:S02]  /*5f00*/  LEA.HI.X.SX32 R129, R148, R205, 0x1, P1 ;  /* 0x000000cd94817211 */ /* 0x000fc400008f0eff */
[----:B------:R-:W-:Y:S02]  /*5f10*/  LEA.HI.X.SX32 R145, R168, R205, 0x1, P3 ;  /* 0x000000cda8917211 */ /* 0x000fe400018f0eff */
[-C--:B------:R-:W-:Y:S02]  /*5f20*/  LEA R130, P2, R150, R185.reuse, 0x1 ;  /* 0x000000b996827211 */ /* 0x080fe400078408ff */
[----:B------:R-:W-:Y:S02]  /*5f30*/  LEA R134, P1, R158, R185, 0x1 ;  /* 0x000000b99e867211 */ /* 0x000fe400078208ff */
[C---:B------:R-:W-:Y:S02]  /*5f40*/  LEA R168, R175.reuse, R184, 0x3 ;  /* 0x000000b8afa87211 */ /* 0x040fe400078e18ff */
[-C--:B------:R-:W-:Y:S02]  /*5f50*/  LEA.HI.X.SX32 R131, R150, R205.reuse, 0x1, P2 ;  /* 0x000000cd96837211 */ /* 0x080fe400010f0eff */
[----:B------:R-:W-:Y:S01]  /*5f60*/  LEA.HI.X.SX32 R135, R158, R205, 0x1, P1 ;  /* 0x000000cd9e877211 */ /* 0x000fe200008f0eff */
[----:B------:R-:W-:Y:S01]  /*5f70*/  IMAD R204, R175, 0x8, R168 ;  /* 0x00000008afcc7824 */ /* 0x000fe200078e02a8 */
[----:B------:R-:W-:-:S02]  /*5f80*/  LEA R140, P1, R164, R185, 0x1 ;  /* 0x000000b9a48c7211 */ /* 0x000fc400078208ff */
[----:B------:R-:W-:Y:S02]  /*5f90*/  LEA R150, P3, R174, R185, 0x1 ;  /* 0x000000b9ae967211 */ /* 0x000fe400078608ff */
[-C--:B------:R-:W-:Y:S02]  /*5fa0*/  LEA.HI.X.SX32 R141, R164, R205.reuse, 0x1, P1 ;  /* 0x000000cda48d7211 */ /* 0x080fe400008f0eff */
[----:B------:R-:W-:Y:S02]  /*5fb0*/  LEA.HI.X.SX32 R151, R174, R205, 0x1, P3 ;  /* 0x000000cdae977211 */ /* 0x000fe400018f0eff */
[-C--:B------:R-:W-:Y:S02]  /*5fc0*/  LEA R136, P2, R160, R185.reuse, 0x1 ;  /* 0x000000b9a0887211 */ /* 0x080fe400078408ff */
[----:B------:R-:W-:Y:S02]  /*5fd0*/  LEA R146, P1, R170, R185, 0x1 ;  /* 0x000000b9aa927211 */ /* 0x000fe400078208ff */
[----:B------:R-:W-:-:S02]  /*5fe0*/  LEA R174, R175, R204, 0x3 ;  /* 0x000000ccafae7211 */ /* 0x000fc400078e18ff */
[-C--:B------:R-:W-:Y:S02]  /*5ff0*/  LEA.HI.X.SX32 R137, R160, R205.reuse, 0x1, P2 ;  /* 0x000000cda0897211 */ /* 0x080fe400010f0eff */
[----:B------:R-:W-:Y:S01]  /*6000*/  LEA.HI.X.SX32 R147, R170, R205, 0x1, P1 ;  /* 0x000000cdaa937211 */ /* 0x000fe200008f0eff */
[----:B------:R-:W-:Y:S01]  /*6010*/  IMAD R206, R175, 0x8, R174 ;  /* 0x00000008afce7824 */ /* 0x000fe200078e02ae */
[-C--:B------:R-:W-:Y:S02]  /*6020*/  LEA R142, P2, R166, R185.reuse, 0x1 ;  /* 0x000000b9a68e7211 */ /* 0x080fe400078408ff */
[----:B------:R-:W-:Y:S02]  /*6030*/  LEA R156, P1, R176, R185, 0x1 ;  /* 0x000000b9b09c7211 */ /* 0x000fe400078208ff */
[-C--:B------:R-:W-:Y:S02]  /*6040*/  LEA.HI.X.SX32 R143, R166, R205.reuse, 0x1, P2 ;  /* 0x000000cda68f7211 */ /* 0x080fe400010f0eff */
[----:B------:R-:W-:-:S02]  /*6050*/  LEA.HI.X.SX32 R157, R176, R205, 0x1, P1 ;  /* 0x000000cdb09d7211 */ /* 0x000fc400008f0eff */
        /* <DEDUP_REMOVED lines=11> */
[----:B------:R-:W-:Y:S02]  /*6110*/  LEA R204, R175, R208, 0x3 ;  /* 0x000000d0afcc7211 */ /* 0x000fe400078e18ff */
[----:B------:R-:W-:-:S02]  /*6120*/  LEA R162, P1, R184, R185, 0x1 ;  /* 0x000000b9b8a27211 */ /* 0x000fc400078208ff */
[-C--:B------:R-:W-:Y:S01]  /*6130*/  LEA.HI.X.SX32 R165, R168, R205.reuse, 0x1, P2 ;  /* 0x000000cda8a57211 */ /* 0x080fe200010f0eff */
[----:B------:R-:W-:Y:S01]  /*6140*/  IMAD R210, R175, 0x8, R204 ;  /* 0x00000008afd27824 */ /* 0x000fe200078e02cc */
[----:B------:R-:W-:Y:S02]  /*6150*/  LEA.HI.X.SX32 R163, R184, R205, 0x1, P1 ;  /* 0x000000cdb8a37211 */ /* 0x000fe400008f0eff */
[-C--:B------:R-:W-:Y:S02]  /*6160*/  LEA R170, P2, R206, R185.reuse, 0x1 ;  /* 0x000000b9ceaa7211 */ /* 0x080fe400078408ff */
[-C--:B------:R-:W-:Y:S02]  /*6170*/  LEA R168, P1, R174, R185.reuse, 0x1 ;  /* 0x000000b9aea87211 */ /* 0x080fe400078208ff */
[----:B------:R-:W-:Y:S02]  /*6180*/  LEA R172, P3, R176, R185, 0x1 ;  /* 0x000000b9b0ac7211 */ /* 0x000fe400078608ff */
[----:B------:R-:W-:-:S02]  /*6190*/  LEA.HI.X.SX32 R171, R206, R205, 0x1, P2 ;  /* 0x000000cdceab7211 */ /* 0x000fc400010f0eff */
[----:B------:R-:W-:Y:S02]  /*61a0*/  LEA.HI.X.SX32 R169, R174, R205, 0x1, P1 ;  /* 0x000000cdaea97211 */ /* 0x000fe400008f0eff */
[----:B------:R-:W-:Y:S02]  /*61b0*/  LEA R206, R175, R210, 0x3 ;  /* 0x000000d2afce7211 */ /* 0x000fe400078e18ff */
[----:B------:R-:W-:Y:S02]  /*61c0*/  LEA R174, P1, R208, R185, 0x1 ;  /* 0x000000b9d0ae7211 */ /* 0x000fe400078208ff */
[----:B------:R-:W-:Y:S02]  /*61d0*/  LEA.HI.X.SX32 R173, R176, R205, 0x1, P3 ;  /* 0x000000cdb0ad7211 */ /* 0x000fe400018f0eff */
[-C--:B------:R-:W-:Y:S02]  /*61e0*/  LEA R176, P2, R204, R185.reuse, 0x1 ;  /* 0x000000b9ccb07211 */ /* 0x080fe400078408ff */
[----:B------:R-:W-:-:S02]  /*61f0*/  LEA R184, P4, R206, R185, 0x1 ;  /* 0x000000b9ceb87211 */ /* 0x000fc400078808ff */
[----:B------:R-:W-:Y:S01]  /*6200*/  LEA.HI.X.SX32 R175, R208, R205, 0x1, P1 ;  /* 0x000000cdd0af7211 */ /* 0x000fe200008f0eff */
[----:B------:R-:W-:Y:S01]  /*6210*/  IMAD.MOV.U32 R208, RZ, RZ, R87 ;  /* 0x000000ffffd07224 */ /* 0x000fe200078e0057 */
[----:B------:R-:W-:Y:S01]  /*6220*/  LEA R178, P3, R210, R185, 0x1 ;  /* 0x000000b9d2b27211 */ /* 0x000fe200078608ff */
[----:B------:R-:W-:Y:S01]  /*6230*/  IMAD.MOV.U32 R87, RZ, RZ, R89 ;  /* 0x000000ffff577224 */ /* 0x000fe200078e0059 */
[-C--:B------:R-:W-:Y:S01]  /*6240*/  LEA.HI.X.SX32 R177, R204, R205.reuse, 0x1, P2 ;  /* 0x000000cdccb17211 */ /* 0x080fe200010f0eff */
[----:B------:R-:W-:Y:S01]  /*6250*/  FMUL R89, R182, 8388608 ;  /* 0x4b000000b6597820 */ /* 0x000fe20000400000 */
[----:B------:R-:W-:Y:S01]  /*6260*/  LEA.HI.X.SX32 R185, R206, R205, 0x1, P4 ;  /* 0x000000cdceb97211 */ /* 0x000fe200020f0eff */
[----:B------:R-:W-:Y:S01]  /*6270*/  IMAD.MOV.U32 R204, RZ, RZ, R116 ;  /* 0x000000ffffcc7224 */ /* 0x000fe200078e0074 */
[----:B------:R-:W-:Y:S02]  /*6280*/  FSETP.GEU.AND P2, PT, R182, 1.175494350822287508e-38, PT ;  /* 0x00800000b600780b */ /* 0x000fe40003f4e000 */
[----:B------:R-:W-:-:S02]  /*6290*/  MOV R206, R181 ;  /* 0x000000b500ce7202 */ /* 0x000fc40000000f00 */
[----:B------:R-:W-:Y:S02]  /*62a0*/  FSEL R116, R89, R182, !P2 ;  /* 0x000000b659747208 */ /* 0x000fe40005000000 */
[----:B------:R-:W-:Y:S01]  /*62b0*/  LEA.HI.X.SX32 R179, R210, R205, 0x1, P3 ;  /* 0x000000cdd2b37211 */ /* 0x000fe200018f0eff */
[C---:B------:R-:W-:Y:S01]  /*62c0*/  FMUL R89, R206.reuse, 8388608 ;  /* 0x4b000000ce597820 */ /* 0x040fe20000400000 */
[----:B------:R-:W-:Y:S02]  /*62d0*/  FSETP.GEU.AND P3, PT, R206, 1.175494350822287508e-38, PT ;  /* 0x00800000ce00780b */ /* 0x000fe40003f6e000 */
[----:B------:R-:W-:Y:S02]  /*62e0*/  FSETP.GT.AND P1, PT, |R222|, 8.50705917302346158658e+37, PT ;  /* 0x7e800000de00780b */ /* 0x000fe40003f24200 */
[----:B------:R-:W-:Y:S02]  /*62f0*/  FSEL R96, R89, R206, !P3 ;  /* 0x000000ce59607208 */ /* 0x000fe40005800000 */
[----:B------:R-:W-:-:S02]  /*6300*/  FSEL R100, RZ, -23, P3 ;  /* 0xc1b80000ff647808 */ /* 0x000fc40001800000 */
[----:B------:R-:W-:Y:S02]  /*6310*/  FSETP.GEU.AND P3, PT, |R222|, 1.175494350822287508e-38, PT ;  /* 0x00800000de00780b */ /* 0x000fe40003f6e200 */
[----:B------:R-:W-:Y:S02]  /*6320*/  MOV R210, R86 ;  /* 0x0000005600d27202 */ /* 0x000fe40000000f00 */
[----:B------:R-:W-:Y:S02]  /*6330*/  FSEL R101, RZ, -23, P2 ;  /* 0xc1b80000ff657808 */ /* 0x000fe40001000000 */
[----:B------:R-:W-:Y:S01]  /*6340*/  FSETP.GT.AND P2, PT, |R180|, 8.50705917302346158658e+37, PT ;  /* 0x7e800000b400780b */ /* 0x000fe20003f44200 */
[----:B------:R-:W-:Y:S01]  /*6350*/  @P1 FMUL R222, R222, 0.25 ;  /* 0x3e800000dede1820 */ /* 0x000fe20000400000 */
[----:B------:R-:W-:Y:S01]  /*6360*/  FSETP.GEU.AND P4, PT, R180, 1.175494350822287508e-38, PT ;  /* 0x00800000b400780b */ /* 0x000fe20003f8e000 */
[----:B------:R-:W-:Y:S01]  /*6370*/  @P1 FMUL R115, R115, 0.25 ;  /* 0x3e80000073731820 */ /* 0x000fe20000400000 */
[----:B------:R-:W-:Y:S01]  /*6380*/  MOV R86, R88 ;  /* 0x0000005800567202 */ /* 0x000fe20000000f00 */
[----:B------:R-:W-:Y:S01]  /*6390*/  @P1 FMUL R114, R114, 0.25 ;  /* 0x3e80000072721820 */ /* 0x000fe20000400000 */
[----:B------:R-:W-:Y:S01]  /*63a0*/  MOV R205, R92 ;  /* 0x0000005c00cd7202 */ /* 0x000fe20000000f00 */
[----:B------:R-:W-:Y:S01]  /*63b0*/  @P1 FMUL R102, R102, 0.25 ;  /* 0x3e80000066661820 */ /* 0x000fe20000400000 */
[----:B------:R-:W-:Y:S01]  /*63c0*/  MOV R221, R108 ;  /* 0x0000006c00dd7202 */ /* 0x000fe20000000f00 */
[----:B------:R-:W-:Y:S01]  /*63d0*/  @P1 FMUL R110, R110, 0.25 ;  /* 0x3e8000006e6e1820 */ /* 0x000fe20000400000 */
[----:B------:R-:W-:Y:S01]  /*63e0*/  FSEL R15, R91, R180, !P4 ;  /* 0x000000b45b0f7208 */ /* 0x000fe20006000000 */
[----:B------:R-:W-:Y:S01]  /*63f0*/  @P1 FMUL R107, R107, 0.25 ;  /* 0x3e8000006b6b1820 */ /* 0x000fe20000400000 */
[----:B------:R-:W-:Y:S01]  /*6400*/  IADD3 R181, R116, -0x3f3504f3, RZ ;  /* 0xc0cafb0d74b57810 */ /* 0x000fe20007ffe0ff */
[----:B------:R-:W-:Y:S01]  /*6410*/  @P1 FMUL R106, R106, 0.25 ;  /* 0x3e8000006a6a1820 */ /* 0x000fe20000400000 */
[----:B------:R-:W-:Y:S01]  /*6420*/  IADD3 R88, R15, -0x3f3504f3, RZ ;  /* 0xc0cafb0d0f587810 */ /* 0x000fe20007ffe0ff */
[----:B------:R-:W-:Y:S01]  /*6430*/  @P1 FMUL R224, R224, 0.25 ;  /* 0x3e800000e0e01820 */ /* 0x000fe20000400000 */
[----:B------:R-:W-:Y:S01]  /*6440*/  IADD3 R89, R96, -0x3f3504f3, RZ ;  /* 0xc0cafb0d60597810 */ /* 0x000fe20007ffe0ff */
[----:B------:R-:W-:Y:S01]  /*6450*/  @P1 FMUL R226, R226, 0.25 ;  /* 0x3e800000e2e21820 */ /* 0x000fe20000400000 */
[----:B------:R-:W-:Y:S01]  /*6460*/  IADD3 R90, R97, -0x3f3504f3, RZ ;  /* 0xc0cafb0d615a7810 */ /* 0x000fe20007ffe0ff */
[----:B------:R-:W-:Y:S01]  /*6470*/  @P1 FMUL R95, R95, 0.25 ;  /* 0x3e8000005f5f1820 */ /* 0x000fe20000400000 */
[----:B------:R-:W-:Y:S01]  /*6480*/  LOP3.LUT R181, R181, 0xff800000, RZ, 0xc0, !PT ;  /* 0xff800000b5b57812 */ /* 0x000fe200078ec0ff */
[----:B------:R-:W-:Y:S01]  /*6490*/  @P1 FMUL R220, R220, 0.25 ;  /* 0x3e800000dcdc1820 */ /* 0x000fe20000400000 */
[----:B------:R-:W-:Y:S01]  /*64a0*/  LOP3.LUT R88, R88, 0xff800000, RZ, 0xc0, !PT ;  /* 0xff80000058587812 */ /* 0x000fe200078ec0ff */
[----:B------:R-:W-:Y:S01]  /*64b0*/  @P1 FMUL R216, R216, 0.25 ;  /* 0x3e800000d8d81820 */ /* 0x000fe20000400000 */
[----:B------:R-:W-:Y:S01]  /*64c0*/  LOP3.LUT R89, R89, 0xff800000, RZ, 0xc0, !PT ;  /* 0xff80000059597812 */ /* 0x000fe200078ec0ff */
[----:B------:R-:W-:Y:S01]  /*64d0*/  @P1 FMUL R214, R214, 0.25 ;  /* 0x3e800000d6d61820 */ /* 0x000fe20000400000 */
[----:B------:R-:W-:Y:S01]  /*64e0*/  LOP3.LUT R90, R90, 0xff800000, RZ, 0xc0, !PT ;  /* 0xff8000005a5a7812 */ /* 0x000fe200078ec0ff */
[----:B------:R-:W-:Y:S01]  /*64f0*/  @P1 FMUL R209, R209, 0.25 ;  /* 0x3e800000d1d11820 */ /* 0x000fe20000400000 */
[----:B------:R0:W-:Y:S01]  /*6500*/  I2F R92, R181 ;  /* 0x000000b5005c7306 */ /* 0x0001e20000201400 */
[----:B------:R-:W-:Y:S01]  /*6510*/  @P1 FMUL R207, R207, 0.25 ;  /* 0x3e800000cfcf1820 */ /* 0x000fe20000400000 */
[----:B------:R-:W-:Y:S01]  /*6520*/  FSEL R98, RZ, -23, P4 ;  /* 0xc1b80000ff627808 */ /* 0x000fe20002000000 */
[----:B------:R-:W-:Y:S01]  /*6530*/  @P1 FMUL R208, R208, 0.25 ;  /* 0x3e800000d0d01820 */ /* 0x000fe20000400000 */
[----:B------:R-:W-:Y:S01]  /*6540*/  FSEL R99, RZ, -23, P5 ;  /* 0xc1b80000ff637808 */ /* 0x000fe20002800000 */
[----:B------:R-:W-:Y:S01]  /*6550*/  @P1 FMUL R210, R210, 0.25 ;  /* 0x3e800000d2d21820 */ /* 0x000fe20000400000 */
[----:B------:R-:W-:Y:S01]  /*6560*/  FSETP.GT.AND P1, PT, |R206|, 8.50705917302346158658e+37, PT ;  /* 0x7e800000ce00780b */ /* 0x000fe20003f24200 */
[----:B------:R-:W-:Y:S01]  /*6570*/  @!P3 FMUL R222, R222, 16777216 ;  /* 0x4b800000dedeb820 */ /* 0x000fe20000400000 */
[----:B------:R-:W-:Y:S01]  /*6580*/  I2F R93, R88 ;  /* 0x00000058005d7306 */ /* 0x000fe20000201400 */
[----:B------:R-:W-:Y:S01]  /*6590*/  @!P3 FMUL R115, R115, 16777216 ;  /* 0x4b8000007373b820 */ /* 0x000fe20000400000 */
[----:B0-----:R-:W-:Y:S01]  /*65a0*/  IADD3 R181, R116, -R181, RZ ;  /* 0x800000b574b57210 */ /* 0x001fe20007ffe0ff */
[----:B------:R-:W-:Y:S01]  /*65b0*/  @!P3 FMUL R114, R114, 16777216 ;  /* 0x4b8000007272b820 */ /* 0x000fe20000400000 */
[----:B------:R-:W-:Y:S01]  /*65c0*/  ISETP.GE.U32.AND P5, PT, R96, 0x7f800000, PT ;  /* 0x7f8000006000780c */ /* 0x000fe20003fa6070 */
[----:B------:R-:W-:Y:S01]  /*65d0*/  @!P3 FMUL R102, R102, 16777216 ;  /* 0x4b8000006666b820 */ /* 0x000fe20000400000 */
[----:B------:R-:W-:Y:S01]  /*65e0*/  ISETP.GE.U32.AND P4, PT, R116, 0x7f800000, PT ;  /* 0x7f8000007400780c */ /* 0x000fe20003f86070 */
[----:B------:R-:W-:Y:S01]  /*65f0*/  @!P3 FMUL R110, R110, 16777216 ;  /* 0x4b8000006e6eb820 */ /* 0x000fe20000400000 */
[----:B------:R-:W0:Y:S01]  /*6600*/  MUFU.RCP R111, R222 ;  /* 0x000000de006f7308 */ /* 0x000e220000001000 */
[----:B------:R-:W-:-:S02]  /*6610*/  @!P3 FMUL R107, R107, 16777216 ;  /* 0x4b8000006b6bb820 */ /* 0x000fc40000400000 */
[----:B------:R-:W-:Y:S02]  /*6620*/  @!P3 FMUL R106, R106, 16777216 ;  /* 0x4b8000006a6ab820 */ /* 0x000fe40000400000 */
[----:B------:R-:W-:Y:S02]  /*6630*/  @!P3 FMUL R224, R224, 16777216 ;  /* 0x4b800000e0e0b820 */ /* 0x000fe40000400000 */
[----:B------:R-:W-:Y:S01]  /*6640*/  @!P3 FMUL R226, R226, 16777216 ;  /* 0x4b800000e2e2b820 */ /* 0x000fe20000400000 */
[----:B------:R1:W-:Y:S01]  /*6650*/  I2F R91, R89 ;  /* 0x00000059005b7306 */ /* 0x0003e20000201400 */
[----:B------:R-:W-:Y:S02]  /*6660*/  @!P3 FMUL R95, R95, 16777216 ;  /* 0x4b8000005f5fb820 */ /* 0x000fe40000400000 */
[----:B------:R-:W-:Y:S02]  /*6670*/  @!P3 FMUL R220, R220, 16777216 ;  /* 0x4b800000dcdcb820 */ /* 0x000fe40000400000 */
[----:B------:R-:W-:-:S02]  /*6680*/  @!P3 FMUL R216, R216, 16777216 ;  /* 0x4b800000d8d8b820 */ /* 0x000fc40000400000 */
[----:B------:R-:W-:Y:S01]  /*6690*/  @!P3 FMUL R214, R214, 16777216 ;  /* 0x4b800000d6d6b820 */ /* 0x000fe20000400000 */
[----:B------:R2:W-:Y:S01]  /*66a0*/  I2F R94, R90 ;  /* 0x0000005a005e7306 */ /* 0x0005e20000201400 */
[----:B------:R-:W-:Y:S01]  /*66b0*/  @!P3 FMUL R209, R209, 16777216 ;  /* 0x4b800000d1d1b820 */ /* 0x000fe20000400000 */
[----:B-1----:R-:W-:Y:S01]  /*66c0*/  IADD3 R89, R96, -R89, RZ ;  /* 0x8000005960597210 */ /* 0x002fe20007ffe0ff */
[----:B------:R-:W-:Y:S02]  /*66d0*/  @!P3 FMUL R207, R207, 16777216 ;  /* 0x4b800000cfcfb820 */ /* 0x000fe40000400000 */
[----:B------:R-:W-:Y:S02]  /*66e0*/  @!P3 FMUL R208, R208, 16777216 ;  /* 0x4b800000d0d0b820 */ /* 0x000fe40000400000 */
[----:B------:R-:W-:Y:S01]  /*66f0*/  @!P3 FMUL R210, R210, 16777216 ;  /* 0x4b800000d2d2b820 */ /* 0x000fe20000400000 */
[C---:B------:R-:W-:Y:S01]  /*6700*/  FSETP.GEU.AND P3, PT, |R180|.reuse, 1.175494350822287508e-38, PT ;  /* 0x00800000b400780b */ /* 0x040fe20003f6e200 */
[----:B------:R-:W-:Y:S01]  /*6710*/  @P2 FMUL R180, R180, 0.25 ;  /* 0x3e800000b4b42820 */ /* 0x000fe20000400000 */
[----:B--2---:R-:W-:Y:S01]  /*6720*/  IADD3 R90, R97, -R90, RZ ;  /* 0x8000005a615a7210 */ /* 0x004fe20007ffe0ff */
[----:B------:R-:W-:-:S02]  /*6730*/  @P2 FMUL R113, R113, 0.25 ;  /* 0x3e80000071712820 */ /* 0x000fc40000400000 */
[----:B------:R-:W-:Y:S02]  /*6740*/  @P2 FMUL R223, R223, 0.25 ;  /* 0x3e800000dfdf2820 */ /* 0x000fe40000400000 */
[----:B------:R-:W-:Y:S02]  /*6750*/  @P2 FMUL R225, R225, 0.25 ;  /* 0x3e800000e1e12820 */ /* 0x000fe40000400000 */
[----:B------:R-:W-:Y:S02]  /*6760*/  @P2 FMUL R221, R221, 0.25 ;  /* 0x3e800000dddd2820 */ /* 0x000fe40000400000 */
[----:B------:R-:W-:Y:S02]  /*6770*/  @P2 FMUL R219, R219, 0.25 ;  /* 0x3e800000dbdb2820 */ /* 0x000fe40000400000 */
[----:B------:R-:W-:Y:S02]  /*6780*/  @P2 FMUL R218, R218, 0.25 ;  /* 0x3e800000dada2820 */ /* 0x000fe40000400000 */
        /* <DEDUP_REMOVED lines=9> */
[----:B------:R-:W-:Y:S01]  /*6820*/  @P2 FMUL R84, R84, 0.25 ;  /* 0x3e80000054542820 */ /* 0x000fe20000400000 */
[----:B------:R-:W-:Y:S01]  /*6830*/  FSETP.GT.AND P2, PT, |R182|, 8.50705917302346158658e+37, PT ;  /* 0x7e800000b600780b */ /* 0x000fe20003f44200 */
[----:B------:R-:W-:Y:S02]  /*6840*/  @!P3 FMUL R180, R180, 16777216 ;  /* 0x4b800000b4b4b820 */ /* 0x000fe40000400000 */
[----:B------:R-:W-:Y:S02]  /*6850*/  @!P3 FMUL R113, R113, 16777216 ;  /* 0x4b8000007171b820 */ /* 0x000fe40000400000 */
[----:B------:R-:W-:-:S02]  /*6860*/  @!P3 FMUL R223, R223, 16777216 ;  /* 0x4b800000dfdfb820 */ /* 0x000fc40000400000 */
[----:B------:R-:W-:Y:S02]  /*6870*/  @!P3 FMUL R225, R225, 16777216 ;  /* 0x4b800000e1e1b820 */ /* 0x000fe40000400000 */
[----:B------:R-:W-:Y:S02]  /*6880*/  @!P3 FMUL R221, R221, 16777216 ;  /* 0x4b800000ddddb820 */ /* 0x000fe40000400000 */
[----:B------:R-:W-:Y:S02]  /*6890*/  @!P3 FMUL R219, R219, 16777216 ;  /* 0x4b800000dbdbb820 */ /* 0x000fe40000400000 */
        /* <DEDUP_REMOVED lines=10> */
[----:B------:R-:W-:Y:S01]  /*6940*/  @!P3 FMUL R84, R84, 16777216 ;  /* 0x4b8000005454b820 */ /* 0x000fe20000400000 */
[----:B------:R-:W-:Y:S01]  /*6950*/  FSETP.GEU.AND P3, PT, |R206|, 1.175494350822287508e-38, PT ;  /* 0x00800000ce00780b */ /* 0x000fe20003f6e200 */
[----:B0-----:R-:W-:Y:S02]  /*6960*/  FMUL R109, R111, R220 ;  /* 0x000000dc6f6d7220 */ /* 0x001fe40000400000 */
[----:B------:R-:W0:Y:S01]  /*6970*/  MUFU.RCP R220, R180 ;  /* 0x000000b400dc7308 */ /* 0x000e220000001000 */
        /* <DEDUP_REMOVED lines=16> */
[----:B------:R-:W-:Y:S01]  /*6a80*/  @P1 FMUL R118, R118, 0.25 ;  /* 0x3e80000076761820 */ /* 0x000fe20000400000 */
[C---:B------:R-:W-:Y:S01]  /*6a90*/  FSETP.GEU.AND P1, PT, |R182|.reuse, 1.175494350822287508e-38, PT ;  /* 0x00800000b600780b */ /* 0x040fe20003f2e200 */
[----:B------:R-:W-:Y:S02]  /*6aa0*/  @P2 FMUL R182, R182, 0.25 ;  /* 0x3e800000b6b62820 */ /* 0x000fe40000400000 */
[----:B------:R-:W-:Y:S02]  /*6ab0*/  @!P3 FMUL R206, R206, 16777216 ;  /* 0x4b800000ceceb820 */ /* 0x000fe40000400000 */
[C---:B0-----:R-:W-:Y:S02]  /*6ac0*/  FMUL R180, R220.reuse, R218 ;  /* 0x000000dadcb47220 */ /* 0x041fe40000400000 */
[----:B------:R-:W-:-:S02]  /*6ad0*/  FMUL R218, R220, R84 ;  /* 0x00000054dcda7220 */ /* 0x000fc40000400000 */
[----:B------:R-:W0:Y:S01]  /*6ae0*/  MUFU.RCP R84, R206 ;  /* 0x000000ce00547308 */ /* 0x000e220000001000 */
[----:B------:R-:W-:Y:S02]  /*6af0*/  @P2 FMUL R121, R121, 0.25 ;  /* 0x3e80000079792820 */ /* 0x000fe40000400000 */
[----:B------:R-:W-:Y:S02]  /*6b00*/  @P2 FMUL R81, R81, 0.25 ;  /* 0x3e80000051512820 */ /* 0x000fe40000400000 */
[----:B------:R-:W-:Y:S02]  /*6b10*/  @!P1 FMUL R182, R182, 16777216 ;  /* 0x4b800000b6b69820 */ /* 0x000fe40000400000 */
[----:B------:R-:W-:Y:S02]  /*6b20*/  FFMA.FTZ R101, R92, 1.1920928955078125e-07, R101 ;  /* 0x340000005c657823 */ /* 0x000fe40000010065 */
[----:B------:R-:W-:Y:S02]  /*6b30*/  @!P3 FMUL R122, R122, 16777216 ;  /* 0x4b8000007a7ab820 */ /* 0x000fe40000400000 */
[----:B------:R-:W1:Y:S01]  /*6b40*/  MUFU.RCP R182, R182 ;  /* 0x000000b600b67308 */ /* 0x000e620000001000 */
[----:B------:R-:W-:-:S02]  /*6b50*/  @!P3 FMUL R126, R126, 16777216 ;  /* 0x4b8000007e7eb820 */ /* 0x000fc40000400000 */
[C---:B------:R-:W-:Y:S02]  /*6b60*/  FMUL R92, R111.reuse, R102 ;  /* 0x000000666f5c7220 */ /* 0x040fe40000400000 */
[----:B------:R-:W-:Y:S02]  /*6b70*/  FMUL R112, R111, R214 ;  /* 0x000000d66f707220 */ /* 0x000fe40000400000 */
[----:B------:R-:W-:Y:S02]  /*6b80*/  @!P3 FMUL R83, R83, 16777216 ;  /* 0x4b8000005353b820 */ /* 0x000fe40000400000 */
[----:B------:R-:W-:Y:S02]  /*6b90*/  @!P3 FMUL R78, R78, 16777216 ;  /* 0x4b8000004e4eb820 */ /* 0x000fe40000400000 */
[----:B------:R-:W-:Y:S02]  /*6ba0*/  @!P3 FMUL R66, R66, 16777216 ;  /* 0x4b8000004242b820 */ /* 0x000fe40000400000 */
[----:B------:R-:W-:-:S02]  /*6bb0*/  FFMA.FTZ R98, R93, 1.1920928955078125e-07, R98 ;  /* 0x340000005d627823 */ /* 0x000fc40000010062 */
[----:B------:R-:W-:Y:S02]  /*6bc0*/  FMUL R102, R111, R216 ;  /* 0x000000d86f667220 */ /* 0x000fe40000400000 */
[----:B------:R-:W-:Y:S02]  /*6bd0*/  FMUL R214, R220, R211 ;  /* 0x000000d3dcd67220 */ /* 0x000fe40000400000 */
        /* <DEDUP_REMOVED lines=12> */
[----:B------:R-:W-:Y:S02]  /*6ca0*/  FFMA.FTZ R100, R91, 1.1920928955078125e-07, R100 ;  /* 0x340000005b647823 */ /* 0x000fe40000010064 */
[----:B------:R-:W-:Y:S02]  /*6cb0*/  FFMA.FTZ R99, R94, 1.1920928955078125e-07, R99 ;  /* 0x340000005e637823 */ /* 0x000fe40000010063 */
[C---:B------:R-:W-:Y:S02]  /*6cc0*/  FMUL R104, R111.reuse, R110 ;  /* 0x0000006e6f687220 */ /* 0x040fe40000400000 */
[----:B------:R-:W-:-:S02]  /*6cd0*/  FMUL R93, R111, R107 ;  /* 0x0000006b6f5d7220 */ /* 0x000fc40000400000 */
[C---:B------:R-:W-:Y:S02]  /*6ce0*/  FMUL R105, R111.reuse, R209 ;  /* 0x000000d16f697220 */ /* 0x040fe40000400000 */
[----:B------:R-:W-:Y:S02]  /*6cf0*/  FMUL R108, R111, R208 ;  /* 0x000000d06f6c7220 */ /* 0x000fe40000400000 */
[C---:B------:R-:W-:Y:S02]  /*6d00*/  FMUL R211, R220.reuse, R87 ;  /* 0x00000057dcd37220 */ /* 0x040fe40000400000 */
[----:B------:R-:W-:Y:S02]  /*6d10*/  FMUL R216, R220, R85 ;  /* 0x00000055dcd87220 */ /* 0x000fe40000400000 */
[----:B------:R-:W-:Y:S01]  /*6d20*/  @!P3 FMUL R118, R118, 16777216 ;  /* 0x4b8000007676b820 */ /* 0x000fe20000400000 */
[----:B------:R-:W-:Y:S01]  /*6d30*/  ISETP.GE.U32.AND P3, PT, R15, 0x7f800000, PT ;  /* 0x7f8000000f00780c */ /* 0x000fe20003f66070 */
[----:B------:R-:W-:-:S02]  /*6d40*/  FMUL R91, R111, R115 ;  /* 0x000000736f5b7220 */ /* 0x000fc40000400000 */
[C---:B------:R-:W-:Y:S02]  /*6d50*/  FMUL R103, R111.reuse, R114 ;  /* 0x000000726f677220 */ /* 0x040fe40000400000 */
[C---:B------:R-:W-:Y:S02]  /*6d60*/  FMUL R106, R111.reuse, R106 ;  /* 0x0000006a6f6a7220 */ /* 0x040fe40000400000 */
[C---:B------:R-:W-:Y:S02]  /*6d70*/  FMUL R94, R111.reuse, R224 ;  /* 0x000000e06f5e7220 */ /* 0x040fe40000400000 */
[C---:B------:R-:W-:Y:S02]  /*6d80*/  FMUL R107, R111.reuse, R226 ;  /* 0x000000e26f6b7220 */ /* 0x040fe40000400000 */
[C---:B------:R-:W-:Y:S02]  /*6d90*/  FMUL R95, R111.reuse, R95 ;  /* 0x0000005f6f5f7220 */ /* 0x040fe40000400000 */
[----:B------:R-:W-:-:S02]  /*6da0*/  FMUL R207, R111, R207 ;  /* 0x000000cf6fcf7220 */ /* 0x000fc40000400000 */
[----:B------:R-:W-:Y:S02]  /*6db0*/  FMUL R210, R111, R210 ;  /* 0x000000d26fd27220 */ /* 0x000fe40000400000 */
[C---:B------:R-:W-:Y:S02]  /*6dc0*/  FMUL R110, R220.reuse, R113 ;  /* 0x00000071dc6e7220 */ /* 0x040fe40000400000 */
[C---:B------:R-:W-:Y:S02]  /*6dd0*/  FMUL R208, R220.reuse, R217 ;  /* 0x000000d9dcd07220 */ /* 0x040fe40000400000 */
[----:B------:R-:W-:Y:S02]  /*6de0*/  FMUL R209, R220, R215 ;  /* 0x000000d7dcd17220 */ /* 0x000fe40000400000 */
[C---:B0-----:R-:W-:Y:S02]  /*6df0*/  FMUL R87, R84.reuse, R122 ;  /* 0x0000007a54577220 */ /* 0x041fe40000400000 */
[----:B------:R-:W-:-:S02]  /*6e00*/  FMUL R85, R84, R126 ;  /* 0x0000007e54557220 */ /* 0x000fc40000400000 */
[C---:B------:R-:W-:Y:S02]  /*6e10*/  FMUL R113, R220.reuse, R223 ;  /* 0x000000dfdc717220 */ /* 0x040fe40000400000 */
[C---:B------:R-:W-:Y:S02]  /*6e20*/  FMUL R111, R220.reuse, R225 ;  /* 0x000000e1dc6f7220 */ /* 0x040fe40000400000 */
[C---:B------:R-:W-:Y:S02]  /*6e30*/  FMUL R114, R220.reuse, R221 ;  /* 0x000000dddc727220 */ /* 0x040fe40000400000 */
[C---:B------:R-:W-:Y:S02]  /*6e40*/  FMUL R115, R220.reuse, R219 ;  /* 0x000000dbdc737220 */ /* 0x040fe40000400000 */
[C---:B------:R-:W-:Y:S02]  /*6e50*/  FMUL R213, R220.reuse, R213 ;  /* 0x000000d5dcd57220 */ /* 0x040fe40000400000 */
[----:B------:R-:W-:-:S02]  /*6e60*/  FMUL R212, R220, R212 ;  /* 0x000000d4dcd47220 */ /* 0x000fc40000400000 */
[C---:B------:R-:W-:Y:S02]  /*6e70*/  FMUL R205, R220.reuse, R205 ;  /* 0x000000cddccd7220 */ /* 0x040fe40000400000 */
[----:B------:R-:W-:Y:S02]  /*6e80*/  FMUL R215, R220, R86 ;  /* 0x00000056dcd77220 */ /* 0x000fe40000400000 */
[C---:B------:R-:W-:Y:S02]  /*6e90*/  FMUL R122, R84.reuse, R83 ;  /* 0x00000053547a7220 */ /* 0x040fe40000400000 */
[C---:B------:R-:W-:Y:S02]  /*6ea0*/  FMUL R217, R84.reuse, R78 ;  /* 0x0000004e54d97220 */ /* 0x040fe40000400000 */
[C---:B------:R-:W-:Y:S02]  /*6eb0*/  FMUL R126, R84.reuse, R66 ;  /* 0x00000042547e7220 */ /* 0x040fe40000400000 */
[----:B------:R-:W-:-:S02]  /*6ec0*/  FMUL R123, R84, R123 ;  /* 0x0000007b547b7220 */ /* 0x000fc40000400000 */
[C---:B------:R-:W-:Y:S01]  /*6ed0*/  FMUL R220, R84.reuse, R82 ;  /* 0x0000005254dc7220 */ /* 0x040fe20000400000 */
[----:B------:R-:W-:Y:S01]  /*6ee0*/  F2FP.BF16.PACK_AB R85, R85, R126 ;  /* 0x0000007e5555723e */ /* 0x000fe200000010ff */
[C---:B------:R-:W-:Y:S02]  /*6ef0*/  FMUL R206, R84.reuse, R75 ;  /* 0x0000004b54ce7220 */ /* 0x040fe40000400000 */
[C---:B------:R-:W-:Y:S01]  /*6f00*/  FMUL R86, R84.reuse, R74 ;  /* 0x0000004a54567220 */ /* 0x040fe20000400000 */
[----:B------:R-:W-:Y:S01]  /*6f10*/  F2FP.BF16.PACK_AB R87, R87, R220 ;  /* 0x000000dc5757723e */ /* 0x000fe200000010ff */
[C---:B------:R-:W-:Y:S02]  /*6f20*/  FMUL R79, R84.reuse, R79 ;  /* 0x0000004f544f7220 */ /* 0x040fe40000400000 */
[----:B------:R-:W-:Y:S01]  /*6f30*/  FMUL R127, R84, R127 ;  /* 0x0000007f547f7220 */ /* 0x000fe20000400000 */
[----:B------:R-:W-:Y:S01]  /*6f40*/  F2FP.BF16.PACK_AB R86, R86, R217 ;  /* 0x000000d95656723e */ /* 0x000fe200000010ff */
[----:B------:R-:W-:-:S02]  /*6f50*/  FMUL R78, R84, R67 ;  /* 0x00000043544e7220 */ /* 0x000fc40000400000 */
[C---:B------:R-:W-:Y:S02]  /*6f60*/  FMUL R71, R84.reuse, R71 ;  /* 0x0000004754477220 */ /* 0x040fe40000400000 */
[C---:B------:R-:W-:Y:S02]  /*6f70*/  FMUL R219, R84.reuse, R70 ;  /* 0x0000004654db7220 */ /* 0x040fe40000400000 */
[----:B------:R-:W-:Y:S02]  /*6f80*/  FMUL R222, R84, R119 ;  /* 0x0000007754de7220 */ /* 0x000fe40000400000 */
[----:B------:R-:W-:Y:S02]  /*6f90*/  @P2 FMUL R120, R120, 0.25 ;  /* 0x3e80000078782820 */ /* 0x000fe40000400000 */
[----:B------:R-:W-:Y:S02]  /*6fa0*/  @P2 FMUL R80, R80, 0.25 ;  /* 0x3e80000050502820 */ /* 0x000fe40000400000 */
[----:B------:R-:W-:-:S02]  /*6fb0*/  @P2 FMUL R72, R72, 0.25 ;  /* 0x3e80000048482820 */ /* 0x000fc40000400000 */
[C---:B-1----:R-:W-:Y:S02]  /*6fc0*/  FMUL R83, R182.reuse, R121 ;  /* 0x00000079b6537220 */ /* 0x042fe40000400000 */
[----:B------:R-:W-:Y:S02]  /*6fd0*/  FMUL R66, R182, R81 ;  /* 0x00000051b6427220 */ /* 0x000fe40000400000 */
[----:B------:R-:W-:Y:S02]  /*6fe0*/  FMUL R84, R84, R118 ;  /* 0x0000007654547220 */ /* 0x000fe40000400000 */
[----:B------:R-:W-:Y:S01]  /*6ff0*/  @P2 FMUL R73, R73, 0.25 ;  /* 0x3e80000049492820 */ /* 0x000fe20000400000 */
[----:B------:R-:W-:Y:S01]  /*7000*/  F2FP.BF16.PACK_AB R83, R83, R66 ;  /* 0x000000425353723e */ /* 0x000fe200000010ff */
[----:B------:R-:W-:Y:S01]  /*7010*/  @P2 FMUL R69, R69, 0.25 ;  /* 0x3e80000045452820 */ /* 0x000fe20000400000 */
[----:B------:R-:W-:Y:S01]  /*7020*/  F2FP.BF16.PACK_AB R84, R219, R84 ;  /* 0x00000054db54723e */ /* 0x000fe200000010ff */
[----:B------:R-:W-:-:S02]  /*7030*/  @P2 FMUL R68, R68, 0.25 ;  /* 0x3e80000044442820 */ /* 0x000fc40000400000 */
[----:B------:R-:W-:Y:S02]  /*7040*/  @P2 FMUL R77, R77, 0.25 ;  /* 0x3e8000004d4d2820 */ /* 0x000fe40000400000 */
[----:B------:R-:W-:Y:S01]  /*7050*/  @P2 FMUL R76, R76, 0.25 ;  /* 0x3e8000004c4c2820 */ /* 0x000fe20000400000 */
[----:B------:R-:W-:Y:S01]  /*7060*/  STS.128 [R183+0x80], R84 ;  /* 0x00008054b7007388 */ /* 0x000fe20000000c00 */
[----:B------:R-:W-:Y:S02]  /*7070*/  @P2 FMUL R125, R125, 0.25 ;  /* 0x3e8000007d7d2820 */ /* 0x000fe40000400000 */
[----:B------:R-:W-:Y:S02]  /*7080*/  @P2 FMUL R124, R124, 0.25 ;  /* 0x3e8000007c7c2820 */ /* 0x000fe40000400000 */
[----:B------:R-:W-:Y:S02]  /*7090*/  @P2 FMUL R64, R64, 0.25 ;  /* 0x3e80000040402820 */ /* 0x000fe40000400000 */
[----:B------:R-:W-:-:S02]  /*70a0*/  @P2 FMUL R117, R117, 0.25 ;  /* 0x3e80000075752820 */ /* 0x000fc40000400000 */
[----:B------:R-:W-:Y:S02]  /*70b0*/  @P2 FMUL R204, R204, 0.25 ;  /* 0x3e800000cccc2820 */ /* 0x000fe40000400000 */
[----:B------:R-:W-:Y:S02]  /*70c0*/  IMAD.MOV.U32 R118, RZ, RZ, 0x3dc6b27f ;  /* 0x3dc6b27fff767424 */ /* 0x000fe400078e00ff */
[----:B------:R-:W-:Y:S02]  /*70d0*/  FADD R181, R181, -1 ;  /* 0xbf800000b5b57421 */ /* 0x000fe40000000000 */
[----:B------:R-:W-:Y:S01]  /*70e0*/  @P2 FMUL R65, R65, 0.25 ;  /* 0x3e80000041412820 */ /* 0x000fe20000400000 */
[----:B------:R-:W-:Y:S01]  /*70f0*/  FSETP.NEU.AND P2, PT, R116, RZ, PT ;  /* 0x000000ff7400720b */ /* 0x000fe20003f4d000 */
        /* <DEDUP_REMOVED lines=13> */
[----:B------:R-:W-:-:S02]  /*71d0*/  FFMA.FTZ R66, R181, R118, -0.16845393180847167969 ;  /* 0xbe2c7f30b5427423 */ /* 0x000fc40000010076 */
[----:B------:R-:W-:Y:S01]  /*71e0*/  @!P1 FMUL R65, R65, 16777216 ;  /* 0x4b80000041419820 */ /* 0x000fe20000400000 */
[----:B------:R-:W-:Y:S01]  /*71f0*/  ISETP.GE.U32.AND P1, PT, R97, 0x7f800000, PT ;  /* 0x7f8000006100780c */ /* 0x000fe20003f26070 */
[C---:B------:R-:W-:Y:S02]  /*7200*/  FMUL R75, R182.reuse, R120 ;  /* 0x00000078b64b7220 */ /* 0x040fe40000400000 */
[C---:B------:R-:W-:Y:S02]  /*7210*/  FMUL R70, R182.reuse, R80 ;  /* 0x00000050b6467220 */ /* 0x040fe40000400000 */
[C---:B------:R-:W-:Y:S02]  /*7220*/  FMUL R74, R182.reuse, R72 ;  /* 0x00000048b64a7220 */ /* 0x040fe40000400000 */
[C---:B------:R-:W-:Y:S01]  /*7230*/  FMUL R82, R182.reuse, R73 ;  /* 0x00000049b6527220 */ /* 0x040fe20000400000 */
[----:B------:R-:W-:Y:S01]  /*7240*/  F2FP.BF16.PACK_AB R75, R75, R70 ;  /* 0x000000464b4b723e */ /* 0x000fe200000010ff */
[----:B------:R-:W-:-:S02]  /*7250*/  FMUL R80, R182, R69 ;  /* 0x00000045b6507220 */ /* 0x000fc40000400000 */
[C---:B------:R-:W-:Y:S02]  /*7260*/  FMUL R72, R182.reuse, R68 ;  /* 0x00000044b6487220 */ /* 0x040fe40000400000 */
[C---:B------:R-:W-:Y:S02]  /*7270*/  FMUL R77, R182.reuse, R77 ;  /* 0x0000004db64d7220 */ /* 0x040fe40000400000 */
[C---:B------:R-:W-:Y:S01]  /*7280*/  FMUL R67, R182.reuse, R76 ;  /* 0x0000004cb6437220 */ /* 0x040fe20000400000 */
[----:B------:R-:W-:Y:S01]  /*7290*/  F2FP.BF16.PACK_AB R76, R207, R210 ;  /* 0x000000d2cf4c723e */ /* 0x000fe200000010ff */
[----:B------:R-:W-:Y:S01]  /*72a0*/  FMUL R81, R182, R125 ;  /* 0x0000007db6517220 */ /* 0x000fe20000400000 */
[----:B------:R-:W-:Y:S01]  /*72b0*/  F2FP.BF16.PACK_AB R82, R82, R77 ;  /* 0x0000004d5252723e */ /* 0x000fe200000010ff */
[----:B------:R-:W-:Y:S01]  /*72c0*/  FMUL R69, R182, R204 ;  /* 0x000000ccb6457220 */ /* 0x000fe20000400000 */
[----:B------:R-:W-:Y:S01]  /*72d0*/  F2FP.BF16.PACK_AB R74, R74, R67 ;  /* 0x000000434a4a723e */ /* 0x000fe200000010ff */
[C---:B------:R-:W-:Y:S01]  /*72e0*/  FMUL R117, R182.reuse, R117 ;  /* 0x00000075b6757220 */ /* 0x040fe20000400000 */
[----:B------:R-:W-:Y:S01]  /*72f0*/  F2FP.BF16.PACK_AB R67, R123, R122 ;  /* 0x0000007a7b43723e */ /* 0x000fe200000010ff */
[----:B------:R-:W-:Y:S01]  /*7300*/  FMUL R73, R182, R124 ;  /* 0x0000007cb6497220 */ /* 0x000fe20000400000 */
[----:B------:R-:W-:Y:S01]  /*7310*/  F2FP.BF16.PACK_AB R72, R72, R69 ;  /* 0x000000454848723e */ /* 0x000fe200000010ff */
[----:B------:R-:W-:Y:S01]  /*7320*/  FMUL R64, R182, R64 ;  /* 0x00000040b6407220 */ /* 0x000fe20000400000 */
[----:B------:R-:W-:Y:S01]  /*7330*/  F2FP.BF16.PACK_AB R80, R80, R117 ;  /* 0x000000755050723e */ /* 0x000fe200000010ff */
[----:B------:R-:W-:Y:S01]  /*7340*/  FFMA.FTZ R68, R181, R66, 0.1716887056827545166 ;  /* 0x3e2fcf2ab5447423 */ /* 0x000fe20000010042 */
[----:B------:R-:W-:Y:S01]  /*7350*/  F2FP.BF16.PACK_AB R66, R206, R79 ;  /* 0x0000004fce42723e */ /* 0x000fe200000010ff */
[----:B------:R-:W-:Y:S01]  /*7360*/  FMUL R182, R182, R65 ;  /* 0x00000041b6b67220 */ /* 0x000fe20000400000 */
[----:B------:R-:W-:Y:S01]  /*7370*/  F2FP.BF16.PACK_AB R73, R73, R64 ;  /* 0x000000404949723e */ /* 0x000fe200000010ff */
[----:B------:R-:W-:Y:S01]  /*7380*/  FFMA.FTZ R70, R181, R68, -0.17900948226451873779 ;  /* 0xbe374e43b5467423 */ /* 0x000fe20000010044 */
[----:B------:R-:W-:Y:S01]  /*7390*/  F2FP.BF16.PACK_AB R64, R71, R222 ;  /* 0x000000de4740723e */ /* 0x000fe200000010ff */
[----:B------:R-:W-:Y:S01]  /*73a0*/  IMAD.IADD R88, R15, 0x1, -R88 ;  /* 0x000000010f587824 */ /* 0x000fe200078e0a58 */
[----:B------:R-:W-:Y:S01]  /*73b0*/  F2FP.BF16.PACK_AB R81, R81, R182 ;  /* 0x000000b65151723e */ /* 0x000fe200000010ff */
[----:B------:R-:W-:Y:S01]  /*73c0*/  FFMA.FTZ R70, R181, R70, 0.20512372255325317383 ;  /* 0x3e520bf4b5467423 */ /* 0x000fe20000010046 */
[----:B------:R-:W-:Y:S01]  /*73d0*/  F2FP.BF16.PACK_AB R65, R127, R78 ;  /* 0x0000004e7f41723e */ /* 0x000fe200000010ff */
[----:B------:R0:W-:Y:S01]  /*73e0*/  STS.128 [R183], R72 ;  /* 0x00000048b7007388 */ /* 0x0001e20000000c00 */
[----:B------:R-:W-:Y:S01]  /*73f0*/  F2FP.BF16.PACK_AB R79, R103, R104 ;  /* 0x00000068674f723e */ /* 0x000fe200000010ff */
[----:B------:R-:W-:Y:S01]  /*7400*/  FADD R103, R89, -1 ;  /* 0xbf80000059677421 */ /* 0x000fe20000000000 */
[----:B------:R-:W-:Y:S01]  /*7410*/  F2FP.BF16.PACK_AB R68, R215, R218 ;  /* 0x000000dad744723e */ /* 0x000fe200000010ff */
[----:B------:R1:W-:Y:S01]  /*7420*/  STS.128 [R183+0x200], R80 ;  /* 0x00020050b7007388 */ /* 0x0003e20000000c00 */
[----:B------:R-:W-:-:S02]  /*7430*/  F2FP.BF16.PACK_AB R69, R212, R205 ;  /* 0x000000cdd445723e */ /* 0x000fc400000010ff */
[----:B------:R-:W-:Y:S01]  /*7440*/  F2FP.BF16.PACK_AB R71, R113, R114 ;  /* 0x000000727147723e */ /* 0x000fe200000010ff */
[----:B------:R2:W-:Y:S01]  /*7450*/  STS.128 [R183+0x280], R64 ;  /* 0x00028040b7007388 */ /* 0x0005e20000000c00 */
[----:B------:R-:W-:Y:S01]  /*7460*/  F2FP.BF16.PACK_AB R78, R106, R107 ;  /* 0x0000006b6a4e723e */ /* 0x000fe200000010ff */
[----:B------:R-:W-:Y:S01]  /*7470*/  FADD R107, R90, -1 ;  /* 0xbf8000005a6b7421 */ /* 0x000fe20000000000 */
[----:B------:R-:W-:Y:S02]  /*7480*/  F2FP.BF16.PACK_AB R77, R109, R112 ;  /* 0x000000706d4d723e */ /* 0x000fe400000010ff */
[----:B0-----:R-:W-:-:S03]  /*7490*/  F2FP.BF16.PACK_AB R72, R211, R216 ;  /* 0x000000d8d348723e */ /* 0x001fc600000010ff */
[----:B------:R-:W-:Y:S01]  /*74a0*/  STS.128 [R183+0x180], R76 ;  /* 0x0001804cb7007388 */ /* 0x000fe20000000c00 */
[----:B------:R-:W-:Y:S01]  /*74b0*/  F2FP.BF16.PACK_AB R73, R213, R214 ;  /* 0x000000d6d549723e */ /* 0x000fe200000010ff */
[----:B-1----:R-:W-:Y:S01]  /*74c0*/  FFMA.FTZ R80, R181, R70, -0.24046532809734344482 ;  /* 0xbe763c8bb5507423 */ /* 0x002fe20000010046 */
[----:B------:R-:W-:Y:S02]  /*74d0*/  F2FP.BF16.PACK_AB R70, R180, R209 ;  /* 0x000000d1b446723e */ /* 0x000fe400000010ff */
[----:B------:R-:W-:Y:S01]  /*74e0*/  F2FP.BF16.PACK_AB R74, R115, R208 ;  /* 0x000000d0734a723e */ /* 0x000fe200000010ff */
[----:B------:R-:W-:Y:S01]  /*74f0*/  FFMA.FTZ R80, R181, R80, 0.28857114911079406738 ;  /* 0x3e93bf99b5507423 */ /* 0x000fe20000010050 */
[----:B------:R-:W-:Y:S01]  /*7500*/  F2FP.BF16.PACK_AB R75, R110, R111 ;  /* 0x0000006f6e4b723e */ /* 0x000fe200000010ff */
[----:B--2---:R-:W-:Y:S01]  /*7510*/  FFMA.FTZ R64, R103, R118, -0.16845393180847167969 ;  /* 0xbe2c7f3067407423 */ /* 0x004fe20000010076 */
[----:B------:R-:W-:Y:S01]  /*7520*/  F2FP.BF16.PACK_AB R81, R95, R102 ;  /* 0x000000665f51723e */ /* 0x000fe200000010ff */
[----:B------:R-:W-:Y:S01]  /*7530*/  FFMA.FTZ R80, R181, R80, -0.36067417263984680176 ;  /* 0xbeb8aa49b5507423 */ /* 0x000fe20000010050 */
[----:B------:R-:W-:Y:S01]  /*7540*/  F2FP.BF16.PACK_AB R83, R91, R92 ;  /* 0x0000005c5b53723e */ /* 0x000fe200000010ff */
[----:B------:R0:W-:Y:S01]  /*7550*/  STS.128 [R183+0x100], R68 ;  /* 0x00010044b7007388 */ /* 0x0001e20000000c00 */
[----:B------:R-:W-:-:S02]  /*7560*/  FFMA.FTZ R64, R103, R64, 0.1716887056827545166 ;  /* 0x3e2fcf2a67407423 */ /* 0x000fc40000010040 */
[----:B------:R-:W-:Y:S01]  /*7570*/  FFMA.FTZ R82, R181, R80, 0.48089820146560668945 ;  /* 0x3ef6384ab5527423 */ /* 0x000fe20000010050 */
[----:B------:R-:W-:Y:S01]  /*7580*/  F2FP.BF16.PACK_AB R80, R105, R108 ;  /* 0x0000006c6950723e */ /* 0x000fe200000010ff */
[----:B------:R-:W-:Y:S01]  /*7590*/  FADD R105, R88, -1 ;  /* 0xbf80000058697421 */ /* 0x000fe20000000000 */
[----:B------:R1:W-:Y:S01]  /*75a0*/  STS.128 [R183+0x300], R72 ;  /* 0x00030048b7007388 */ /* 0x0003e20000000c00 */
[----:B------:R-:W-:Y:S01]  /*75b0*/  FFMA.FTZ R84, R181, R82, -0.72134751081466674805 ;  /* 0xbf38aa3bb5547423 */ /* 0x000fe20000010052 */
[----:B------:R-:W-:Y:S01]  /*75c0*/  F2FP.BF16.PACK_AB R82, R93, R94 ;  /* 0x0000005e5d52723e */ /* 0x000fe200000010ff */
[----:B------:R-:W-:Y:S02]  /*75d0*/  FFMA.FTZ R66, R105, R118, -0.16845393180847167969 ;  /* 0xbe2c7f3069427423 */ /* 0x000fe40000010076 */
[----:B------:R-:W-:Y:S02]  /*75e0*/  FFMA.FTZ R64, R103, R64, -0.17900948226451873779 ;  /* 0xbe374e4367407423 */ /* 0x000fe40000010040 */
[----:B------:R2:W-:Y:S01]  /*75f0*/  STS.128 [R183+0x380], R80 ;  /* 0x00038050b7007388 */ /* 0x0005e20000000c00 */
[----:B------:R-:W-:-:S02]  /*7600*/  FFMA.FTZ R66, R105, R66, 0.1716887056827545166 ;  /* 0x3e2fcf2a69427423 */ /* 0x000fc40000010042 */
[----:B0-----:R-:W-:Y:S02]  /*7610*/  FFMA.FTZ R68, R107, R118, -0.16845393180847167969 ;  /* 0xbe2c7f306b447423 */ /* 0x001fe40000010076 */
[----:B------:R-:W-:Y:S02]  /*7620*/  FMUL R84, R181, R84 ;  /* 0x00000054b5547220 */ /* 0x000fe40000400000 */
[----:B------:R-:W-:Y:S02]  /*7630*/  FFMA.FTZ R68, R107, R68, 0.1716887056827545166 ;  /* 0x3e2fcf2a6b447423 */ /* 0x000fe40000010044 */
[----:B------:R-:W-:Y:S02]  /*7640*/  FFMA.FTZ R66, R105, R66, -0.17900948226451873779 ;  /* 0xbe374e4369427423 */ /* 0x000fe40000010042 */
[----:B------:R-:W-:Y:S02]  /*7650*/  FFMA.FTZ R68, R107, R68, -0.17900948226451873779 ;  /* 0xbe374e436b447423 */ /* 0x000fe40000010044 */
[----:B-1----:R-:W-:-:S02]  /*7660*/  FFMA.FTZ R72, R103, R64, 0.20512372255325317383 ;  /* 0x3e520bf467487423 */ /* 0x002fc40000010040 */
[----:B------:R-:W-:Y:S02]  /*7670*/  FMUL R84, R181, R84 ;  /* 0x00000054b5547220 */ /* 0x000fe40000400000 */
[----:B--2---:R-:W-:Y:S01]  /*7680*/  FFMA.FTZ R80, R107, R68, 0.20512372255325317383 ;  /* 0x3e520bf46b507423 */ /* 0x004fe20000010044 */
[----:B------:R-:W-:Y:S01]  /*7690*/  BAR.SYNC.DEFER_BLOCKING 0x0 ;  /* 0x0000000000007b1d */ /* 0x000fe20000010000 */
[----:B------:R-:W-:Y:S02]  /*76a0*/  FFMA.FTZ R78, R105, R66, 0.20512372255325317383 ;  /* 0x3e520bf4694e7423 */ /* 0x000fe40000010042 */
[----:B------:R-:W-:Y:S02]  /*76b0*/  FFMA.FTZ R76, R103, R72, -0.24046532809734344482 ;  /* 0xbe763c8b674c7423 */ /* 0x000fe40000010048 */
[----:B------:R-:W-:Y:S02]  /*76c0*/  FFMA.FTZ R102, R181, 1.4426950216293334961, R84 ;  /* 0x3fb8aa3bb5667823 */ /* 0x000fe40000010054 */
[----:B------:R-:W-:-:S02]  /*76d0*/  FFMA.FTZ R84, R107, R80, -0.24046532809734344482 ;  /* 0xbe763c8b6b547423 */ /* 0x000fc40000010050 */
[----:B------:R-:W-:Y:S02]  /*76e0*/  FFMA.FTZ R82, R105, R78, -0.24046532809734344482 ;  /* 0xbe763c8b69527423 */ /* 0x000fe4000001004e */
[----:B------:R-:W-:Y:S02]  /*76f0*/  FFMA.FTZ R80, R103, R76, 0.28857114911079406738 ;  /* 0x3e93bf9967507423 */ /* 0x000fe4000001004c */
[----:B------:R-:W-:Y:S02]  /*7700*/  FFMA.FTZ R88, R107, R84, 0.28857114911079406738 ;  /* 0x3e93bf996b587423 */ /* 0x000fe40000010054 */
[----:B------:R-:W-:Y:S02]  /*7710*/  FFMA.FTZ R86, R105, R82, 0.28857114911079406738 ;  /* 0x3e93bf9969567423 */ /* 0x000fe40000010052 */
[----:B------:R-:W-:Y:S02]  /*7720*/  FFMA.FTZ R84, R103, R80, -0.36067417263984680176 ;  /* 0xbeb8aa4967547423 */ /* 0x000fe40000010050 */
[----:B------:R-:W-:-:S02]  /*7730*/  FFMA.FTZ R92, R107, R88, -0.36067417263984680176 ;  /* 0xbeb8aa496b5c7423 */ /* 0x000fc40000010058 */
[----:B------:R-:W-:Y:S02]  /*7740*/  FFMA.FTZ R90, R105, R86, -0.36067417263984680176 ;  /* 0xbeb8aa49695a7423 */ /* 0x000fe40000010056 */
[----:B------:R-:W-:Y:S01]  /*7750*/  FFMA.FTZ R88, R103, R84, 0.48089820146560668945 ;  /* 0x3ef6384a67587423 */ /* 0x000fe20000010054 */
[----:B------:R-:W0:Y:S01]  /*7760*/  LDS.128 R64, [R0] ;  /* 0x0000000000407984 */ /* 0x000e220000000c00 */
[----:B------:R-:W-:Y:S02]  /*7770*/  FFMA.FTZ R104, R107, R92, 0.48089820146560668945 ;  /* 0x3ef6384a6b687423 */ /* 0x000fe4000001005c */
[----:B------:R-:W-:Y:S01]  /*7780*/  FFMA.FTZ R94, R105, R90, 0.48089820146560668945 ;  /* 0x3ef6384a695e7423 */ /* 0x000fe2000001005a */
[----:B------:R-:W1:Y:S01]  /*7790*/  LDS.128 R68, [R0+0x400] ;  /* 0x0004000000447984 */ /* 0x000e620000000c00 */
[----:B------:R-:W-:Y:S02]  /*77a0*/  FFMA.FTZ R92, R103, R88, -0.72134751081466674805 ;  /* 0xbf38aa3b675c7423 */ /* 0x000fe40000010058 */
[----:B------:R-:W-:Y:S01]  /*77b0*/  FFMA.FTZ R108, R107, R104, -0.72134751081466674805 ;  /* 0xbf38aa3b6b6c7423 */ /* 0x000fe20000010068 */
[----:B------:R-:W2:Y:S01]  /*77c0*/  LDS.128 R72, [R0+0x800] ;  /* 0x0008000000487984 */ /* 0x000ea20000000c00 */
[----:B------:R-:W-:-:S02]  /*77d0*/  FFMA.FTZ R106, R105, R94, -0.72134751081466674805 ;  /* 0xbf38aa3b696a7423 */ /* 0x000fc4000001005e */
[----:B------:R-:W-:Y:S01]  /*77e0*/  FMUL R104, R103, R92 ;  /* 0x0000005c67687220 */ /* 0x000fe20000400000 */
[----:B------:R-:W3:Y:S01]  /*77f0*/  LDS.128 R76, [R0+0xc00] ;  /* 0x000c0000004c7984 */ /* 0x000ee20000000c00 */
[----:B------:R-:W-:Y:S02]  /*7800*/  FMUL R106, R105, R106 ;  /* 0x0000006a696a7220 */ /* 0x000fe40000400000 */
[----:B------:R-:W-:Y:S01]  /*7810*/  FMUL R104, R103, R104 ;  /* 0x0000006867687220 */ /* 0x000fe20000400000 */
[----:B------:R-:W4:Y:S01]  /*7820*/  LDS.128 R80, [R0+0x1000] ;  /* 0x0010000000507984 */ /* 0x000f220000000c00 */
[----:B------:R-:W-:Y:S02]  /*7830*/  FMUL R106, R105, R106 ;  /* 0x0000006a696a7220 */ /* 0x000fe40000400000 */
[----:B------:R-:W-:Y:S01]  /*7840*/  FFMA.FTZ R103, R103, 1.4426950216293334961, R104 ;  /* 0x3fb8aa3b67677823 */ /* 0x000fe20000010068 */
[----:B------:R-:W5:Y:S01]  /*7850*/  LDS.128 R84, [R0+0x1400] ;  /* 0x0014000000547984 */ /* 0x000f620000000c00 */
[----:B------:R-:W-:-:S02]  /*7860*/  FFMA.FTZ R105, R105, 1.4426950216293334961, R106 ;  /* 0x3fb8aa3b69697823 */ /* 0x000fc4000001006a */
[----:B------:R-:W-:Y:S01]  /*7870*/  FADD R100, R100, R103 ;  /* 0x0000006764647221 */ /* 0x000fe20000000000 */
[----:B------:R-:W5:Y:S01]  /*7880*/  LDS.128 R88, [R0+0x1800] ;  /* 0x0018000000587984 */ /* 0x000f620000000c00 */
[----:B------:R-:W-:Y:S01]  /*7890*/  FADD R98, R98, R105 ;  /* 0x0000006962627221 */ /* 0x000fe20000000000 */
[----:B------:R-:W-:Y:S01]  /*78a0*/  @P5 MOV R105, 0x7f800000 ;  /* 0x7f80000000695802 */ /* 0x000fe20000000f00 */
[----:B------:R-:W-:Y:S01]  /*78b0*/  FMUL R108, R107, R108 ;  /* 0x0000006c6b6c7220 */ /* 0x000fe20000400000 */
[----:B------:R0:W5:Y:S01]  /*78c0*/  LDS.128 R92, [R0+0x1c00] ;  /* 0x001c0000005c7984 */ /* 0x0001620000000c00 */
[----:B------:R-:W-:Y:S01]  /*78d0*/  FADD R101, R101, R102 ;  /* 0x0000006665657221 */ /* 0x000fe20000000000 */
[----:B------:R-:W-:Y:S01]  /*78e0*/  @P1 MOV R102, 0x7f800000 ;  /* 0x7f80000000661802 */ /* 0x000fe20000000f00 */
[----:B------:R-:W-:Y:S01]  /*78f0*/  @P5 FFMA.FTZ R100, R96, R105, +INF ;  /* 0x7f80000060645423 */ /* 0x000fe20000010069 */
[----:B------:R-:W-:Y:S01]  /*7900*/  FSETP.NEU.AND P5, PT, R15, RZ, PT ;  /* 0x000000ff0f00720b */ /* 0x000fe20003fad000 */
[----:B------:R-:W-:-:S02]  /*7910*/  FMUL R108, R107, R108 ;  /* 0x0000006c6b6c7220 */ /* 0x000fc40000400000 */
[----:B------:R-:W-:Y:S02]  /*7920*/  @P4 IMAD.MOV.U32 R103, RZ, RZ, 0x7f800000 ;  /* 0x7f800000ff674424 */ /* 0x000fe400078e00ff */
[----:B0-----:R-:W-:Y:S02]  /*7930*/  @P3 IMAD.MOV.U32 R0, RZ, RZ, 0x7f800000 ;  /* 0x7f800000ff003424 */ /* 0x001fe400078e00ff */
[----:B------:R-:W-:Y:S01]  /*7940*/  FFMA.FTZ R108, R107, 1.4426950216293334961, R108 ;  /* 0x3fb8aa3b6b6c7823 */ /* 0x000fe2000001006c */
[----:B------:R0:W-:Y:S01]  /*7950*/  STG.E.U16 [R202.64], R64 ;  /* 0x00000040ca007986 */ /* 0x0001e2000c101506 */
[----:B------:R-:W-:Y:S01]  /*7960*/  @P3 FFMA.FTZ R98, R15, R0, +INF ;  /* 0x7f8000000f623423 */ /* 0x000fe20000010000 */
[----:B------:R-:W-:Y:S01]  /*7970*/  PRMT R0, R64, 0x7632, R0 ;  /* 0x0000763240007816 */ /* 0x000fe20000000000 */
[----:B------:R-:W-:Y:S01]  /*7980*/  FADD R99, R99, R108 ;  /* 0x0000006c63637221 */ /* 0x000fe20000000000 */
[----:B-1----:R1:W-:Y:S01]  /*7990*/  STG.E.U16 [R200.64], R68 ;  /* 0x00000044c8007986 */ /* 0x0023e2000c101506 */
[----:B------:R-:W-:Y:S01]  /*79a0*/  PRMT R15, R68, 0x7632, R15 ;  /* 0x00007632440f7816 */ /* 0x000fe2000000000f */
[----:B------:R-:W-:Y:S01]  /*79b0*/  @P4 FFMA.FTZ R101, R116, R103, +INF ;  /* 0x7f80000074654423 */ /* 0x000fe20000010067 */
[----:B------:R-:W-:Y:S01]  /*79c0*/  FSETP.NEU.AND P4, PT, R96, RZ, PT ;  /* 0x000000ff6000720b */ /* 0x000fe20003f8d000 */
[----:B--2---:R-:W-:Y:S01]  /*79d0*/  STG.E.U16 [R198.64], R72 ;  /* 0x00000048c6007986 */ /* 0x004fe2000c101506 */
[C---:B------:R-:W-:Y:S01]  /*79e0*/  @P1 FFMA.FTZ R99, R97.reuse, R102, +INF ;  /* 0x7f80000061631423 */ /* 0x040fe20000010066 */
[----:B------:R-:W-:-:S02]  /*79f0*/  FSETP.NEU.AND P3, PT, R97, RZ, PT ;  /* 0x000000ff6100720b */ /* 0x000fc40003f6d000 */
[----:B---3--:R-:W-:Y:S01]  /*7a00*/  STG.E.U16 [R196.64], R76 ;  /* 0x0000004cc4007986 */ /* 0x008fe2000c101506 */
[----:B0-----:R-:W-:Y:S02]  /*7a10*/  PRMT R64, R72, 0x7632, R64 ;  /* 0x0000763248407816 */ /* 0x001fe40000000040 */
[----:B------:R-:W-:Y:S01]  /*7a20*/  FSEL R98, R98, -INF , P5 ;  /* 0xff80000062627808 */ /* 0x000fe20002800000 */
[----:B----4-:R0:W-:Y:S01]  /*7a30*/  STG.E.U16 [R194.64], R80 ;  /* 0x00000050c2007986 */ /* 0x0101e2000c101506 */
[----:B-1----:R-:W-:Y:S02]  /*7a40*/  PRMT R68, R78, 0x7632, R68 ;  /* 0x000076324e447816 */ /* 0x002fe40000000044 */
[----:B------:R-:W-:Y:S01]  /*7a50*/  FSEL R99, R99, -INF , P3 ;  /* 0xff80000063637808 */ /* 0x000fe20001800000 */
[----:B-----5:R-:W-:Y:S01]  /*7a60*/  STG.E.U16 [R192.64], R84 ;  /* 0x00000054c0007986 */ /* 0x020fe2000c101506 */
[----:B------:R-:W-:-:S03]  /*7a70*/  FFMA R98, R98, 0.69314718246459960938, R153 ;  /* 0x3f31721862627823 */ /* 0x000fc60000000099 */
[----:B------:R1:W-:Y:S01]  /*7a80*/  STG.E.U16 [R190.64], R88 ;  /* 0x00000058be007986 */ /* 0x0003e2000c101506 */
[----:B------:R-:W-:-:S03]  /*7a90*/  FFMA R99, R99, 0.69314718246459960938, R154 ;  /* 0x3f31721863637823 */ /* 0x000fc6000000009a */
[----:B------:R2:W-:Y:S01]  /*7aa0*/  STG.E.U16 [R188.64], R92 ;  /* 0x0000005cbc007986 */ /* 0x0005e2000c101506 */
[----:B0-----:R-:W-:Y:S02]  /*7ab0*/  PRMT R80, R80, 0x7632, R80 ;  /* 0x0000763250507816 */ /* 0x001fe40000000050 */
[----:B------:R-:W-:Y:S01]  /*7ac0*/  PRMT R72, R94, 0x7632, R72 ;  /* 0x000076325e487816 */ /* 0x000fe20000000048 */
[----:B------:R0:W-:Y:S04]  /*7ad0*/  STG.E.U16 [R186.64], R0 ;  /* 0x00000000ba007986 */ /* 0x0001e8000c101506 */
[----:B------:R3:W-:Y:S01]  /*7ae0*/  STG.E.U16 [R2.64], R15 ;  /* 0x0000000f02007986 */ /* 0x0007e2000c101506 */
[----:B-1----:R-:W-:-:S03]  /*7af0*/  PRMT R88, R88, 0x7632, R88 ;  /* 0x0000763258587816 */ /* 0x002fc60000000058 */
[----:B------:R1:W-:Y:S01]  /*7b00*/  STG.E.U16 [R4.64], R64 ;  /* 0x0000004004007986 */ /* 0x0003e2000c101506 */
[----:B--2---:R-:W-:Y:S02]  /*7b10*/  PRMT R92, R92, 0x7632, R92 ;  /* 0x000076325c5c7816 */ /* 0x004fe4000000005c */
[----:B0-----:R-:W-:Y:S02]  /*7b20*/  PRMT R0, R69, 0x7632, R0 ;  /* 0x0000763245007816 */ /* 0x001fe40000000000 */
[----:B---3--:R-:W-:Y:S02]  /*7b30*/  PRMT R3, R76, 0x7632, R3 ;  /* 0x000076324c037816 */ /* 0x008fe40000000003 */
[----:B------:R-:W-:Y:S02]  /*7b40*/  PRMT R2, R74, 0x7632, R2 ;  /* 0x000076324a027816 */ /* 0x000fe40000000002 */
[----:B-1----:R-:W-:Y:S01]  /*7b50*/  PRMT R5, R84, 0x7632, R5 ;  /* 0x0000763254057816 */ /* 0x002fe20000000005 */
[----:B------:R0:W-:Y:S01]  /*7b60*/  STG.E.U16 [R6.64], R3 ;  /* 0x0000000306007986 */ /* 0x0001e2000c101506 */
[----:B------:R-:W-:-:S02]  /*7b70*/  PRMT R4, R67, 0x7632, R4 ;  /* 0x0000763243047816 */ /* 0x000fc40000000004 */
[----:B------:R-:W-:Y:S01]  /*7b80*/  PRMT R84, R71, 0x7632, R84 ;  /* 0x0000763247547816 */ /* 0x000fe20000000054 */
[----:B------:R-:W-:Y:S04]  /*7b90*/  STG.E.U16 [R8.64], R80 ;  /* 0x0000005008007986 */ /* 0x000fe8000c101506 */
[----:B------:R-:W-:Y:S04]  /*7ba0*/  STG.E.U16 [R10.64], R5 ;  /* 0x000000050a007986 */ /* 0x000fe8000c101506 */
[----:B------:R1:W-:Y:S01]  /*7bb0*/  STG.E.U16 [R12.64], R88 ;  /* 0x000000580c007986 */ /* 0x0003e2000c101506 */
[----:B0-----:R-:W-:-:S03]  /*7bc0*/  FSEL R3, R100, -INF , P4 ;  /* 0xff80000064037808 */ /* 0x001fc60002000000 */
[----:B------:R0:W-:Y:S02]  /*7bd0*/  STG.E.U16 [R16.64], R92 ;  /* 0x0000005c10007986 */ /* 0x0001e4000c101506 */
[----:B------:R-:W-:Y:S02]  /*7be0*/  FFMA R97, R3, 0.69314718246459960938, R152 ;  /* 0x3f31721803617823 */ /* 0x000fe40000000098 */
[----:B------:R2:W-:Y:S04]  /*7bf0*/  STG.E.U16 [R18.64], R65 ;  /* 0x0000004112007986 */ /* 0x0005e8000c101506 */
[----:B------:R3:W-:Y:S01]  /*7c00*/  STG.E.U16 [R20.64], R69 ;  /* 0x0000004514007986 */ /* 0x0007e2000c101506 */
[----:B-1----:R-:W-:-:S03]  /*7c10*/  PRMT R88, R87, 0x7632, R88 ;  /* 0x0000763257587816 */ /* 0x002fc60000000058 */
[----:B------:R1:W-:Y:S01]  /*7c20*/  STG.E.U16 [R22.64], R73 ;  /* 0x0000004916007986 */ /* 0x0003e2000c101506 */
[----:B0-----:R-:W-:Y:S02]  /*7c30*/  PRMT R17, R65, 0x7632, R17 ;  /* 0x0000763241117816 */ /* 0x001fe40000000011 */
[----:B------:R-:W-:Y:S01]  /*7c40*/  PRMT R92, R95, 0x7632, R92 ;  /* 0x000076325f5c7816 */ /* 0x000fe2000000005c */
[----:B------:R0:W-:Y:S01]  /*7c50*/  STG.E.U16 [R24.64], R77 ;  /* 0x0000004d18007986 */ /* 0x0001e2000c101506 */
[----:B--2---:R-:W-:Y:S02]  /*7c60*/  PRMT R19, R73, 0x7632, R19 ;  /* 0x0000763249137816 */ /* 0x004fe40000000013 */
[----:B------:R-:W-:Y:S01]  /*7c70*/  PRMT R65, R66, 0x7632, R65 ;  /* 0x0000763242417816 */ /* 0x000fe20000000041 */
[----:B------:R-:W-:Y:S01]  /*7c80*/  STG.E.U16 [R26.64], R81 ;  /* 0x000000511a007986 */ /* 0x000fe2000c101506 */
[----:B---3--:R-:W-:Y:S02]  /*7c90*/  PRMT R20, R77, 0x7632, R20 ;  /* 0x000076324d147816 */ /* 0x008fe40000000014 */
[----:B------:R-:W-:Y:S01]  /*7ca0*/  PRMT R21, R81, 0x7632, R21 ;  /* 0x0000763251157816 */ /* 0x000fe20000000015 */
[----:B------:R2:W-:Y:S01]  /*7cb0*/  STG.E.U16 [R28.64], R85 ;  /* 0x000000551c007986 */ /* 0x0005e2000c101506 */
[----:B-1----:R-:W-:-:S02]  /*7cc0*/  PRMT R22, R85, 0x7632, R22 ;  /* 0x0000763255167816 */ /* 0x002fc40000000016 */
[----:B------:R-:W-:Y:S01]  /*7cd0*/  PRMT R23, R89, 0x7632, R23 ;  /* 0x0000763259177816 */ /* 0x000fe20000000017 */
[----:B------:R1:W-:Y:S01]  /*7ce0*/  STG.E.U16 [R30.64], R89 ;  /* 0x000000591e007986 */ /* 0x0003e2000c101506 */
[----:B0-----:R-:W-:Y:S02]  /*7cf0*/  PRMT R24, R93, 0x7632, R24 ;  /* 0x000076325d187816 */ /* 0x001fe40000000018 */
[----:B------:R-:W-:Y:S01]  /*7d00*/  PRMT R69, R82, 0x7632, R69 ;  /* 0x0000763252457816 */ /* 0x000fe20000000045 */
[----:B------:R-:W-:Y:S04]  /*7d10*/  STG.E.U16 [R32.64], R93 ;  /* 0x0000005d20007986 */ /* 0x000fe8000c101506 */
[----:B------:R-:W-:Y:S01]  /*7d20*/  STG.E.U16 [R34.64], R17 ;  /* 0x0000001122007986 */ /* 0x000fe2000c101506 */
[----:B--2---:R-:W-:-:S03]  /*7d30*/  PRMT R85, R75, 0x7632, R85 ;  /* 0x000076324b557816 */ /* 0x004fc60000000055 */
[----:B------:R0:W-:Y:S01]  /*7d40*/  STG.E.U16 [R36.64], R0 ;  /* 0x0000000024007986 */ /* 0x0001e2000c101506 */
[----:B-1----:R-:W-:-:S03]  /*7d50*/  PRMT R89, R91, 0x7632, R89 ;  /* 0x000076325b597816 */ /* 0x002fc60000000059 */
[----:B------:R-:W-:Y:S04]  /*7d60*/  STG.E.U16 [R38.64], R19 ;  /* 0x0000001326007986 */ /* 0x000fe8000c101506 */
[----:B------:R-:W-:Y:S04]  /*7d70*/  STG.E.U16 [R40.64], R20 ;  /* 0x0000001428007986 */ /* 0x000fe8000c101506 */
[----:B------:R-:W-:Y:S01]  /*7d80*/  STG.E.U16 [R42.64], R21 ;  /* 0x000000152a007986 */ /* 0x000fe2000c101506 */
[----:B0-----:R-:W-:-:S03]  /*7d90*/  PRMT R0, R70, 0x7632, R0 ;  /* 0x0000763246007816 */ /* 0x001fc60000000000 */
[----:B------:R-:W-:Y:S04]  /*7da0*/  STG.E.U16 [R44.64], R22 ;  /* 0x000000162c007986 */ /* 0x000fe8000c101506 */
[----:B------:R-:W-:Y:S04]  /*7db0*/  STG.E.U16 [R46.64], R23 ;  /* 0x000000172e007986 */ /* 0x000fe8000c101506 */
[----:B------:R-:W-:Y:S04]  /*7dc0*/  STG.E.U16 [R48.64], R24 ;  /* 0x0000001830007986 */ /* 0x000fe8000c101506 */
[----:B------:R-:W-:Y:S04]  /*7dd0*/  STG.E.U16 [R50.64], R66 ;  /* 0x0000004232007986 */ /* 0x000fe8000c101506 */
[----:B------:R0:W-:Y:S04]  /*7de0*/  STG.E.U16 [R52.64], R70 ;  /* 0x0000004634007986 */ /* 0x0001e8000c101506 */
[----:B------:R-:W-:Y:S04]  /*7df0*/  STG.E.U16 [R54.64], R74 ;  /* 0x0000004a36007986 */ /* 0x000fe8000c101506 */
[----:B------:R-:W-:Y:S04]  /*7e00*/  STG.E.U16 [R56.64], R78 ;  /* 0x0000004e38007986 */ /* 0x000fe8000c101506 */
[----:B------:R-:W-:Y:S01]  /*7e10*/  STG.E.U16 [R58.64], R82 ;  /* 0x000000523a007986 */ /* 0x000fe2000c101506 */
[----:B0-----:R-:W-:-:S03]  /*7e20*/  PRMT R70, R86, 0x7632, R70 ;  /* 0x0000763256467816 */ /* 0x001fc60000000046 */
[----:B------:R0:W-:Y:S04]  /*7e30*/  STG.E.U16 [R60.64], R86 ;  /* 0x000000563c007986 */ /* 0x0001e8000c101506 */
[----:B------:R1:W-:Y:S04]  /*7e40*/  STG.E.U16 [R62.64], R90 ;  /* 0x0000005a3e007986 */ /* 0x0003e8000c101506 */
[----:B------:R-:W-:Y:S04]  /*7e50*/  STG.E.U16 [R128.64], R94 ;  /* 0x0000005e80007986 */ /* 0x000fe8000c101506 */
[----:B------:R-:W-:Y:S01]  /*7e60*/  STG.E.U16 [R130.64], R65 ;  /* 0x0000004182007986 */ /* 0x000fe2000c101506 */
[----:B0-----:R-:W-:-:S03]  /*7e70*/  PRMT R86, R79, 0x7632, R86 ;  /* 0x000076324f567816 */ /* 0x001fc60000000056 */
[----:B------:R0:W-:Y:S01]  /*7e80*/  STG.E.U16 [R132.64], R0 ;  /* 0x0000000084007986 */ /* 0x0001e2000c101506 */
[----:B-1----:R-:W-:-:S03]  /*7e90*/  PRMT R90, R90, 0x7632, R90 ;  /* 0x000076325a5a7816 */ /* 0x002fc6000000005a */
[----:B------:R1:W-:Y:S04]  /*7ea0*/  STG.E.U16 [R134.64], R2 ;  /* 0x0000000286007986 */ /* 0x0003e8000c101506 */
[----:B------:R2:W-:Y:S04]  /*7eb0*/  STG.E.U16 [R136.64], R68 ;  /* 0x0000004488007986 */ /* 0x0005e8000c101506 */
[----:B------:R2:W-:Y:S01]  /*7ec0*/  STG.E.U16 [R138.64], R69 ;  /* 0x000000458a007986 */ /* 0x0005e2000c101506 */
[----:B0-----:R-:W-:-:S03]  /*7ed0*/  FSEL R0, R101, -INF , P2 ;  /* 0xff80000065007808 */ /* 0x001fc60001000000 */
[----:B------:R2:W-:Y:S01]  /*7ee0*/  STG.E.U16 [R140.64], R70 ;  /* 0x000000468c007986 */ /* 0x0005e2000c101506 */
[----:B-1----:R-:W-:Y:S01]  /*7ef0*/  PRMT R2, R83, 0x7632, R2 ;  /* 0x0000763253027816 */ /* 0x002fe20000000002 */
[----:B------:R-:W-:Y:S02]  /*7f00*/  FFMA R96, R0, 0.69314718246459960938, R155 ;  /* 0x3f31721800607823 */ /* 0x000fe4000000009b */
[----:B------:R2:W-:Y:S04]  /*7f10*/  STG.E.U16 [R142.64], R90 ;  /* 0x0000005a8e007986 */ /* 0x0005e8000c101506 */
        /* <DEDUP_REMOVED lines=17> */
[----:B------:R-:W-:Y:S06]  /*8030*/  BAR.SYNC.DEFER_BLOCKING 0x0 ;  /* 0x0000000000007b1d */ /* 0x000fec0000010000 */
[----:B------:R2:W-:Y:S04]  /*8040*/  STS.128 [R242.X4], R96 ;  /* 0x00000060f2007388 */ /* 0x0005e80000004c00 */
[----:B------:R-:W-:Y:S06]  /*8050*/  BAR.SYNC.DEFER_BLOCKING 0x0 ;  /* 0x0000000000007b1d */ /* 0x000fec0000010000 */
[----:B------:R-:W-:Y:S05]  /*8060*/  @P0 EXIT ;  /* 0x000000000000094d */ /* 0x000fea0003800000 */
[----:B--2---:R-:W0:Y:S01]  /*8070*/  LDS R7, [R14] ;  /* 0x000000000e077984 */ /* 0x004e220000000800 */
[----:B------:R-:W-:Y:S01]  /*8080*/  IMAD R0, R230, c[0x0][0x1cc], RZ ;  /* 0x00007300e6007a24 */ /* 0x000fe200078e02ff */
[C---:B------:R-:W-:Y:S01]  /*8090*/  SHF.L.U32 R3, R227.reuse, 0x2, RZ ;  /* 0x00000002e3037819 */ /* 0x040fe200000006ff */
[----:B------:R-:W-:-:S04]  /*80a0*/  IMAD.HI R5, R227, 0x4, RZ ;  /* 0x00000004e3057827 */ /* 0x000fc800078e02ff */
[C---:B------:R-:W-:Y:S02]  /*80b0*/  IMAD.SHL.U32 R2, R0.reuse, 0x4, RZ ;  /* 0x0000000400027824 */ /* 0x040fe400078e00ff */
[----:B------:R-:W-:-:S03]  /*80c0*/  IMAD.HI R0, R0, 0x4, RZ ;  /* 0x0000000400007827 */ /* 0x000fc600078e02ff */
[----:B------:R-:W-:-:S04]  /*80d0*/  IADD3 R2, P0, P1, R3, c[0x0][0x180], R2 ;  /* 0x0000600003027a10 */ /* 0x000fc8000791e002 */
[----:B------:R-:W-:-:S05]  /*80e0*/  IADD3.X R3, R5, c[0x0][0x184], R0, P0, P1 ;  /* 0x0000610005037a10 */ /* 0x000fca00007e2400 */
[----:B0-----:R-:W-:Y:S01]  /*80f0*/  STG.E [R2.64], R7 ;  /* 0x0000000702007986 */ /* 0x001fe2000c101906 */
[----:B------:R-:W-:Y:S05]  /*8100*/  EXIT ;  /* 0x000000000000794d */ /* 0x000fea0003800000 */
.L_x_2:
[----:B------:R-:W-:-:S00]  /*8110*/  BRA `(.L_x_2) ;  /* 0xfffffff000007947 */ /* 0x000fc0000383ffff */
[----:B------:R-:W-:-:S00]  /*8120*/  NOP ;  /* 0x0000000000007918 */ /* 0x000fc00000000000 */
        /* <DEDUP_REMOVED lines=13> */
.L_x_3:


//--------------------- .nv.global.init           --------------------------
	.section	.nv.global.init,"aw",@progbits
.nv.global.init:
	.type		_$_str,@object
	.size		_$_str,(.L_0 - _$_str)
_$_str:
        /*0000*/ 	.byte	0x5f, 0x5f, 0x43, 0x55, 0x44, 0x41, 0x5f, 0x46, 0x54, 0x5a, 0x00
.L_0:


//--------------------- .nv.shared.attn_fwd       --------------------------
	.section	.nv.shared.attn_fwd,"aw",@nobits
	.sectionflags	@""
	.align	16
